//
// Generated by NVIDIA NVVM Compiler
//
// Compiler Build ID: CL-36424714
// Cuda compilation tools, release 13.0, V13.0.88
// Based on NVVM 20.0.0
//

.version 9.0
.target sm_100
.address_size 64

	// .globl	my_kernel_kernel1
// _ZZ17my_kernel_kernel0E18PaddedInput_shared has been demoted
// _ZZ17my_kernel_kernel0E18placeholder_shared has been demoted

.visible .entry my_kernel_kernel1(
	.param .u64 .ptr .align 1 my_kernel_kernel1_param_0,
	.param .u64 .ptr .align 1 my_kernel_kernel1_param_1,
	.param .u64 .ptr .align 1 my_kernel_kernel1_param_2
)
{
	.reg .b32 	%r<9>;
	.reg .b32 	%f<9>;
	.reg .b64 	%rd<12>;

	ld.param.u64 	%rd1, [my_kernel_kernel1_param_0];
	ld.param.u64 	%rd2, [my_kernel_kernel1_param_1];
	ld.param.u64 	%rd3, [my_kernel_kernel1_param_2];
	cvta.to.global.u64 	%rd4, %rd1;
	cvta.to.global.u64 	%rd5, %rd3;
	cvta.to.global.u64 	%rd6, %rd2;
	mov.u32 	%r1, %ctaid.x;
	shl.b32 	%r2, %r1, 5;
	mov.u32 	%r3, %tid.x;
	add.s32 	%r4, %r2, %r3;
	mul.wide.u32 	%rd7, %r4, 4;
	add.s64 	%rd8, %rd6, %rd7;
	ld.global.nc.f32 	%f1, [%rd8];
	mul.hi.u32 	%r5, %r4, -2004318071;
	shr.u32 	%r6, %r5, 8;
	mul.lo.s32 	%r7, %r6, 480;
	sub.s32 	%r8, %r4, %r7;
	mul.wide.u32 	%rd9, %r8, 4;
	add.s64 	%rd10, %rd5, %rd9;
	ld.global.nc.f32 	%f2, [%rd10];
	add.f32 	%f3, %f1, %f2;
	add.f32 	%f4, %f3, 0f40400000;
	min.f32 	%f5, %f4, 0f40C00000;
	max.f32 	%f6, %f5, 0f00000000;
	mul.f32 	%f7, %f6, 0f3E2AAAAD;
	mul.f32 	%f8, %f3, %f7;
	add.s64 	%rd11, %rd4, %rd7;
	st.global.f32 	[%rd11], %f8;
	ret;

}
	// .globl	my_kernel_kernel0
.visible .entry my_kernel_kernel0(
	.param .u64 .ptr .align 1 my_kernel_kernel0_param_0,
	.param .u64 .ptr .align 1 my_kernel_kernel0_param_1,
	.param .u64 .ptr .align 1 my_kernel_kernel0_param_2
)
{
	.reg .pred 	%p<46>;
	.reg .b16 	%rs<80>;
	.reg .b32 	%r<159>;
	.reg .b32 	%f<440>;
	.reg .b64 	%rd<32>;
	// demoted variable
	.shared .align 4 .b8 _ZZ17my_kernel_kernel0E18PaddedInput_shared[5120];
	// demoted variable
	.shared .align 4 .b8 _ZZ17my_kernel_kernel0E18placeholder_shared[96];
	mov.u32 	%r16, %ctaid.x;
	mul.hi.u32 	%r17, %r16, -2004318071;
	shr.u32 	%r18, %r17, 6;
	shl.b32 	%r1, %r18, 1;
	mul.lo.s32 	%r19, %r18, 120;
	sub.s32 	%r2, %r16, %r19;
	setp.gt.u32 	%p1, %r2, 59;
	mul.lo.s32 	%r3, %r18, 15360;
	selp.b32 	%r4, 3840, 0, %p1;
	shr.u32 	%r20, %r17, 5;
	mul.lo.s32 	%r21, %r20, 60;
	sub.s32 	%r22, %r16, %r21;
	shl.b32 	%r5, %r22, 3;
	mov.b32 	%r156, 0;
	mov.f32 	%f372, 0f00000000;
	mov.f32 	%f373, %f372;
	mov.f32 	%f374, %f372;
	mov.f32 	%f375, %f372;
	mov.f32 	%f376, %f372;
	mov.f32 	%f377, %f372;
	mov.f32 	%f378, %f372;
	mov.f32 	%f379, %f372;
	mov.f32 	%f380, %f372;
	mov.f32 	%f381, %f372;
	mov.f32 	%f382, %f372;
	mov.f32 	%f383, %f372;
	mov.f32 	%f384, %f372;
	mov.f32 	%f385, %f372;
	mov.f32 	%f386, %f372;
	mov.f32 	%f387, %f372;
	mov.f32 	%f388, %f372;
	mov.f32 	%f389, %f372;
	mov.f32 	%f390, %f372;
	mov.f32 	%f391, %f372;
	mov.f32 	%f392, %f372;
	mov.f32 	%f393, %f372;
	mov.f32 	%f394, %f372;
	mov.f32 	%f395, %f372;
	mov.f32 	%f396, %f372;
	mov.f32 	%f397, %f372;
	mov.f32 	%f398, %f372;
	mov.f32 	%f399, %f372;
	mov.f32 	%f400, %f372;
	mov.f32 	%f401, %f372;
	mov.f32 	%f402, %f372;
	mov.f32 	%f403, %f372;
	mov.f32 	%f404, %f372;
	mov.f32 	%f405, %f372;
	mov.f32 	%f406, %f372;
	mov.f32 	%f407, %f372;
	mov.f32 	%f408, %f372;
	mov.f32 	%f409, %f372;
	mov.f32 	%f410, %f372;
	mov.f32 	%f411, %f372;
	mov.f32 	%f412, %f372;
	mov.f32 	%f413, %f372;
	mov.f32 	%f414, %f372;
	mov.f32 	%f415, %f372;
	mov.f32 	%f416, %f372;
	mov.f32 	%f417, %f372;
	mov.f32 	%f418, %f372;
	mov.f32 	%f419, %f372;
	mov.f32 	%f420, %f372;
	mov.f32 	%f421, %f372;
	mov.f32 	%f422, %f372;
	mov.f32 	%f423, %f372;
	mov.f32 	%f424, %f372;
	mov.f32 	%f425, %f372;
	mov.f32 	%f426, %f372;
	mov.f32 	%f427, %f372;
	mov.f32 	%f428, %f372;
	mov.f32 	%f429, %f372;
	mov.f32 	%f430, %f372;
	mov.f32 	%f431, %f372;
	mov.f32 	%f432, %f372;
	mov.f32 	%f433, %f372;
	mov.f32 	%f434, %f372;
	mov.f32 	%f435, %f372;
$L__BB1_1:
	mov.u32 	%r24, %tid.x;
	shl.b32 	%r25, %r24, 2;
	mov.u32 	%r26, _ZZ17my_kernel_kernel0E18PaddedInput_shared;
	add.s32 	%r27, %r25, %r26;
	add.s32 	%r157, %r27, 128;
	shr.u32 	%r28, %r24, 3;
	cvt.u16.u32 	%rs79, %r28;
	add.s16 	%rs78, %rs79, 6;
	mul.lo.s16 	%rs72, %rs79, 480;
	add.s16 	%rs77, %rs72, 2880;
	add.s16 	%rs74, %rs79, 2;
	add.s16 	%rs76, %rs79, 4;
	add.s16 	%rs75, %rs72, 1920;
	add.s16 	%rs73, %rs72, 960;
	bar.sync 	0;
	mov.b32 	%r158, 128;
$L__BB1_2:
	mul.hi.u16 	%rs35, %rs79, -13107;
	shr.u16 	%rs17, %rs35, 4;
	shr.u16 	%rs18, %rs35, 3;
	mul.hi.u16 	%rs36, %rs78, -13107;
	shr.u16 	%rs19, %rs36, 3;
	mul.lo.s16 	%rs20, %rs19, 4800;
	mul.hi.u16 	%rs37, %rs76, -13107;
	shr.u16 	%rs21, %rs37, 3;
	mul.lo.s16 	%rs22, %rs21, 4800;
	mul.hi.u16 	%rs38, %rs74, -13107;
	shr.u16 	%rs23, %rs38, 3;
	mad.lo.s16 	%rs39, %rs17, -20, %rs79;
	setp.gt.u16 	%p2, %rs39, 9;
	selp.u32 	%r29, 1, 0, %p2;
	add.s32 	%r30, %r1, %r29;
	or.b32  	%r32, %r30, %r156;
	setp.eq.s32 	%p3, %r32, 0;
	add.s32 	%r33, %r30, %r156;
	setp.gt.u32 	%p4, %r33, 16;
	or.pred  	%p5, %p3, %p4;
	mov.f32 	%f436, 0f00000000;
	@%p5 bra 	$L__BB1_5;
	mad.lo.s16 	%rs40, %rs18, -10, %rs79;
	setp.ne.s16 	%p7, %rs40, 0;
	setp.lt.u16 	%p8, %rs40, 9;
	selp.u32 	%r34, -1, 0, %p7;
	selp.u32 	%r35, -1, 0, %p8;
	selp.b32 	%r36, %r35, %r34, %p1;
	and.b32  	%r37, %r36, 1;
	setp.eq.b32 	%p9, %r37, 1;
	not.pred 	%p10, %p9;
	@%p10 bra 	$L__BB1_5;
	ld.param.u64 	%rd25, [my_kernel_kernel0_param_0];
	mad.lo.s16 	%rs41, %rs17, -20, %rs79;
	setp.gt.u16 	%p11, %rs41, 9;
	cvt.u32.u16 	%r38, %rs17;
	selp.b32 	%r39, 7680, 0, %p11;
	mul.lo.s16 	%rs42, %rs18, 4800;
	sub.s16 	%rs43, %rs72, %rs42;
	cvt.u32.u16 	%r40, %rs43;
	mov.u32 	%r41, %tid.x;
	and.b32  	%r42, %r41, 7;
	add.s32 	%r43, %r42, %r3;
	add.s32 	%r44, %r43, %r5;
	add.s32 	%r45, %r44, %r4;
	mad.lo.s32 	%r46, %r156, 7680, %r45;
	mad.lo.s32 	%r47, %r38, 122880, %r46;
	add.s32 	%r48, %r47, %r39;
	add.s32 	%r49, %r48, %r40;
	add.s32 	%r50, %r49, -8160;
	cvta.to.global.u64 	%rd4, %rd25;
	mul.wide.s32 	%rd5, %r50, 4;
	add.s64 	%rd6, %rd4, %rd5;
	ld.global.nc.f32 	%f436, [%rd6];
$L__BB1_5:
	st.shared.f32 	[%r157+-128], %f436;
	mul.hi.u16 	%rs44, %rs74, -13107;
	shr.u16 	%rs45, %rs44, 4;
	mad.lo.s16 	%rs46, %rs45, -20, %rs79;
	add.s16 	%rs24, %rs46, 2;
	setp.gt.u16 	%p12, %rs24, 9;
	selp.u32 	%r51, 1, 0, %p12;
	add.s32 	%r52, %r1, %r51;
	or.b32  	%r54, %r52, %r156;
	setp.eq.s32 	%p13, %r54, 0;
	add.s32 	%r55, %r52, %r156;
	setp.gt.u32 	%p14, %r55, 16;
	or.pred  	%p15, %p13, %p14;
	mov.f32 	%f437, 0f00000000;
	@%p15 bra 	$L__BB1_8;
	mad.lo.s16 	%rs47, %rs23, -10, %rs79;
	add.s16 	%rs48, %rs47, 2;
	setp.ne.s16 	%p17, %rs47, -2;
	setp.lt.u16 	%p18, %rs48, 9;
	selp.u32 	%r56, -1, 0, %p17;
	selp.u32 	%r57, -1, 0, %p18;
	selp.b32 	%r58, %r57, %r56, %p1;
	and.b32  	%r59, %r58, 1;
	setp.eq.b32 	%p19, %r59, 1;
	not.pred 	%p20, %p19;
	@%p20 bra 	$L__BB1_8;
	ld.param.u64 	%rd26, [my_kernel_kernel0_param_0];
	add.s16 	%rs49, %rs79, 2;
	mul.hi.u16 	%rs50, %rs49, -13107;
	shr.u16 	%rs51, %rs50, 4;
	cvt.u32.u16 	%r60, %rs51;
	selp.b32 	%r61, 7680, 0, %p12;
	mul.lo.s16 	%rs52, %rs23, 4800;
	sub.s16 	%rs53, %rs73, %rs52;
	cvt.u32.u16 	%r62, %rs53;
	mov.u32 	%r63, %tid.x;
	and.b32  	%r64, %r63, 7;
	add.s32 	%r65, %r64, %r3;
	add.s32 	%r66, %r65, %r5;
	add.s32 	%r67, %r66, %r4;
	mad.lo.s32 	%r68, %r156, 7680, %r67;
	mad.lo.s32 	%r69, %r60, 122880, %r68;
	add.s32 	%r70, %r69, %r61;
	add.s32 	%r71, %r70, %r62;
	add.s32 	%r72, %r71, -8160;
	cvta.to.global.u64 	%rd7, %rd26;
	mul.wide.s32 	%rd8, %r72, 4;
	add.s64 	%rd9, %rd7, %rd8;
	ld.global.nc.f32 	%f437, [%rd9];
$L__BB1_8:
	st.shared.f32 	[%r157+-64], %f437;
	mul.hi.u16 	%rs54, %rs76, -13107;
	shr.u16 	%rs55, %rs54, 4;
	mad.lo.s16 	%rs56, %rs55, -20, %rs79;
	add.s16 	%rs25, %rs56, 4;
	setp.gt.u16 	%p22, %rs25, 9;
	selp.u32 	%r73, 1, 0, %p22;
	add.s32 	%r74, %r1, %r73;
	or.b32  	%r76, %r74, %r156;
	setp.eq.s32 	%p23, %r76, 0;
	add.s32 	%r77, %r74, %r156;
	setp.gt.u32 	%p24, %r77, 16;
	or.pred  	%p25, %p23, %p24;
	mov.f32 	%f438, 0f00000000;
	@%p25 bra 	$L__BB1_11;
	mad.lo.s16 	%rs57, %rs21, -10, %rs79;
	add.s16 	%rs58, %rs57, 4;
	setp.ne.s16 	%p27, %rs57, -4;
	setp.lt.u16 	%p28, %rs58, 9;
	selp.u32 	%r78, -1, 0, %p27;
	selp.u32 	%r79, -1, 0, %p28;
	selp.b32 	%r80, %r79, %r78, %p1;
	and.b32  	%r81, %r80, 1;
	setp.eq.b32 	%p29, %r81, 1;
	not.pred 	%p30, %p29;
	@%p30 bra 	$L__BB1_11;
	ld.param.u64 	%rd27, [my_kernel_kernel0_param_0];
	add.s16 	%rs59, %rs79, 4;
	mul.hi.u16 	%rs60, %rs59, -13107;
	shr.u16 	%rs61, %rs60, 4;
	cvt.u32.u16 	%r82, %rs61;
	selp.b32 	%r83, 7680, 0, %p22;
	sub.s16 	%rs62, %rs75, %rs22;
	cvt.u32.u16 	%r84, %rs62;
	mov.u32 	%r85, %tid.x;
	and.b32  	%r86, %r85, 7;
	add.s32 	%r87, %r86, %r3;
	add.s32 	%r88, %r87, %r5;
	add.s32 	%r89, %r88, %r4;
	mad.lo.s32 	%r90, %r156, 7680, %r89;
	mad.lo.s32 	%r91, %r82, 122880, %r90;
	add.s32 	%r92, %r91, %r83;
	add.s32 	%r93, %r92, %r84;
	add.s32 	%r94, %r93, -8160;
	cvta.to.global.u64 	%rd10, %rd27;
	mul.wide.s32 	%rd11, %r94, 4;
	add.s64 	%rd12, %rd10, %rd11;
	ld.global.nc.f32 	%f438, [%rd12];
$L__BB1_11:
	st.shared.f32 	[%r157], %f438;
	mul.hi.u16 	%rs63, %rs78, -13107;
	shr.u16 	%rs64, %rs63, 4;
	mad.lo.s16 	%rs65, %rs64, -20, %rs79;
	add.s16 	%rs26, %rs65, 6;
	setp.gt.u16 	%p32, %rs26, 9;
	selp.u32 	%r95, 1, 0, %p32;
	add.s32 	%r96, %r1, %r95;
	or.b32  	%r98, %r96, %r156;
	setp.eq.s32 	%p33, %r98, 0;
	add.s32 	%r99, %r96, %r156;
	setp.gt.u32 	%p34, %r99, 16;
	or.pred  	%p35, %p33, %p34;
	mov.f32 	%f439, 0f00000000;
	@%p35 bra 	$L__BB1_14;
	mad.lo.s16 	%rs66, %rs19, -10, %rs79;
	add.s16 	%rs67, %rs66, 6;
	setp.ne.s16 	%p37, %rs66, -6;
	setp.lt.u16 	%p38, %rs67, 9;
	selp.u32 	%r100, -1, 0, %p37;
	selp.u32 	%r101, -1, 0, %p38;
	selp.b32 	%r102, %r101, %r100, %p1;
	and.b32  	%r103, %r102, 1;
	setp.eq.b32 	%p39, %r103, 1;
	not.pred 	%p40, %p39;
	@%p40 bra 	$L__BB1_14;
	ld.param.u64 	%rd28, [my_kernel_kernel0_param_0];
	add.s16 	%rs68, %rs79, 6;
	mul.hi.u16 	%rs69, %rs68, -13107;
	shr.u16 	%rs70, %rs69, 4;
	cvt.u32.u16 	%r104, %rs70;
	selp.b32 	%r105, 7680, 0, %p32;
	sub.s16 	%rs71, %rs77, %rs20;
	cvt.u32.u16 	%r106, %rs71;
	mov.u32 	%r107, %tid.x;
	and.b32  	%r108, %r107, 7;
	add.s32 	%r109, %r108, %r3;
	add.s32 	%r110, %r109, %r5;
	add.s32 	%r111, %r110, %r4;
	mad.lo.s32 	%r112, %r156, 7680, %r111;
	mad.lo.s32 	%r113, %r104, 122880, %r112;
	add.s32 	%r114, %r113, %r105;
	add.s32 	%r115, %r114, %r106;
	add.s32 	%r116, %r115, -8160;
	cvta.to.global.u64 	%rd13, %rd28;
	mul.wide.s32 	%rd14, %r116, 4;
	add.s64 	%rd15, %rd13, %rd14;
	ld.global.nc.f32 	%f439, [%rd15];
$L__BB1_14:
	st.shared.f32 	[%r157+64], %f439;
	add.s32 	%r158, %r158, 256;
	add.s16 	%rs79, %rs79, 8;
	add.s32 	%r157, %r157, 256;
	add.s16 	%rs78, %rs78, 8;
	add.s16 	%rs77, %rs77, 3840;
	add.s16 	%rs76, %rs76, 8;
	add.s16 	%rs75, %rs75, 3840;
	add.s16 	%rs74, %rs74, 8;
	add.s16 	%rs73, %rs73, 3840;
	add.s16 	%rs72, %rs72, 3840;
	setp.ne.s32 	%p42, %r158, 5248;
	@%p42 bra 	$L__BB1_2;
	ld.param.u64 	%rd29, [my_kernel_kernel0_param_1];
	mov.u32 	%r117, %tid.x;
	setp.gt.u32 	%p43, %r117, 7;
	shr.u32 	%r118, %r117, 3;
	mad.lo.s32 	%r119, %r118, 472, %r117;
	add.s32 	%r120, %r119, %r5;
	mad.lo.s32 	%r121, %r156, 1440, %r120;
	cvta.to.global.u64 	%rd16, %rd29;
	mul.wide.u32 	%rd17, %r121, 4;
	add.s64 	%rd18, %rd16, %rd17;
	ld.global.nc.f32 	%f146, [%rd18];
	shl.b32 	%r122, %r117, 2;
	mov.u32 	%r123, _ZZ17my_kernel_kernel0E18placeholder_shared;
	add.s32 	%r124, %r123, %r122;
	st.shared.f32 	[%r124], %f146;
	@%p43 bra 	$L__BB1_17;
	ld.param.u64 	%rd30, [my_kernel_kernel0_param_1];
	add.s32 	%r126, %r117, %r5;
	mad.lo.s32 	%r127, %r156, 1440, %r126;
	cvta.to.global.u64 	%rd19, %rd30;
	mul.wide.u32 	%rd20, %r127, 4;
	add.s64 	%rd21, %rd19, %rd20;
	ld.global.nc.f32 	%f147, [%rd21+3840];
	st.shared.f32 	[%r124+64], %f147;
$L__BB1_17:
	bar.sync 	0;
	mov.u32 	%r12, %tid.x;
	shl.b32 	%r131, %r12, 2;
	and.b32  	%r132, %r131, 4;
	shr.u32 	%r133, %r12, 2;
	mul.lo.s32 	%r134, %r133, 320;
	or.b32  	%r135, %r132, %r134;
	and.b32  	%r13, %r12, 2;
	shl.b32 	%r136, %r12, 30;
	shr.s32 	%r137, %r136, 31;
	and.b32  	%r138, %r137, 80;
	add.s32 	%r139, %r135, %r138;
	shl.b32 	%r140, %r139, 2;
	mov.u32 	%r141, _ZZ17my_kernel_kernel0E18PaddedInput_shared;
	add.s32 	%r142, %r141, %r140;
	ld.shared.f32 	%f148, [%r142];
	shl.b32 	%r143, %r12, 4;
	and.b32  	%r144, %r143, 16;
	mov.u32 	%r145, _ZZ17my_kernel_kernel0E18placeholder_shared;
	add.s32 	%r146, %r145, %r144;
	ld.shared.f32 	%f149, [%r146];
	fma.rn.f32 	%f150, %f148, %f149, %f435;
	ld.shared.f32 	%f151, [%r142+4];
	ld.shared.f32 	%f152, [%r146+4];
	fma.rn.f32 	%f153, %f151, %f152, %f434;
	ld.shared.f32 	%f154, [%r142+8];
	ld.shared.f32 	%f155, [%r146+8];
	fma.rn.f32 	%f156, %f154, %f155, %f433;
	ld.shared.f32 	%f157, [%r142+12];
	ld.shared.f32 	%f158, [%r146+12];
	fma.rn.f32 	%f159, %f157, %f158, %f432;
	ld.shared.f32 	%f160, [%r142+32];
	fma.rn.f32 	%f161, %f160, %f149, %f431;
	ld.shared.f32 	%f162, [%r142+36];
	fma.rn.f32 	%f163, %f162, %f152, %f430;
	ld.shared.f32 	%f164, [%r142+40];
	fma.rn.f32 	%f165, %f164, %f155, %f429;
	ld.shared.f32 	%f166, [%r142+44];
	fma.rn.f32 	%f167, %f166, %f158, %f428;
	ld.shared.f32 	%f168, [%r142+640];
	fma.rn.f32 	%f169, %f168, %f149, %f403;
	ld.shared.f32 	%f170, [%r142+644];
	fma.rn.f32 	%f171, %f170, %f152, %f402;
	ld.shared.f32 	%f172, [%r142+648];
	fma.rn.f32 	%f173, %f172, %f155, %f401;
	ld.shared.f32 	%f174, [%r142+652];
	fma.rn.f32 	%f175, %f174, %f158, %f400;
	ld.shared.f32 	%f176, [%r142+672];
	fma.rn.f32 	%f177, %f176, %f149, %f399;
	ld.shared.f32 	%f178, [%r142+676];
	fma.rn.f32 	%f179, %f178, %f152, %f398;
	ld.shared.f32 	%f180, [%r142+680];
	fma.rn.f32 	%f181, %f180, %f155, %f397;
	ld.shared.f32 	%f182, [%r142+684];
	fma.rn.f32 	%f183, %f182, %f158, %f396;
	ld.shared.f32 	%f184, [%r146+32];
	fma.rn.f32 	%f185, %f160, %f184, %f150;
	ld.shared.f32 	%f186, [%r146+36];
	fma.rn.f32 	%f187, %f162, %f186, %f153;
	ld.shared.f32 	%f188, [%r146+40];
	fma.rn.f32 	%f189, %f164, %f188, %f156;
	ld.shared.f32 	%f190, [%r146+44];
	fma.rn.f32 	%f191, %f166, %f190, %f159;
	ld.shared.f32 	%f192, [%r142+64];
	fma.rn.f32 	%f193, %f192, %f184, %f161;
	ld.shared.f32 	%f194, [%r142+68];
	fma.rn.f32 	%f195, %f194, %f186, %f163;
	ld.shared.f32 	%f196, [%r142+72];
	fma.rn.f32 	%f197, %f196, %f188, %f165;
	ld.shared.f32 	%f198, [%r142+76];
	fma.rn.f32 	%f199, %f198, %f190, %f167;
	fma.rn.f32 	%f200, %f176, %f184, %f169;
	fma.rn.f32 	%f201, %f178, %f186, %f171;
	fma.rn.f32 	%f202, %f180, %f188, %f173;
	fma.rn.f32 	%f203, %f182, %f190, %f175;
	ld.shared.f32 	%f204, [%r142+704];
	fma.rn.f32 	%f205, %f204, %f184, %f177;
	ld.shared.f32 	%f206, [%r142+708];
	fma.rn.f32 	%f207, %f206, %f186, %f179;
	ld.shared.f32 	%f208, [%r142+712];
	fma.rn.f32 	%f209, %f208, %f188, %f181;
	ld.shared.f32 	%f210, [%r142+716];
	fma.rn.f32 	%f211, %f210, %f190, %f183;
	ld.shared.f32 	%f212, [%r146+64];
	fma.rn.f32 	%f435, %f192, %f212, %f185;
	ld.shared.f32 	%f213, [%r146+68];
	fma.rn.f32 	%f434, %f194, %f213, %f187;
	ld.shared.f32 	%f214, [%r146+72];
	fma.rn.f32 	%f433, %f196, %f214, %f189;
	ld.shared.f32 	%f215, [%r146+76];
	fma.rn.f32 	%f432, %f198, %f215, %f191;
	ld.shared.f32 	%f216, [%r142+96];
	fma.rn.f32 	%f431, %f216, %f212, %f193;
	ld.shared.f32 	%f217, [%r142+100];
	fma.rn.f32 	%f430, %f217, %f213, %f195;
	ld.shared.f32 	%f218, [%r142+104];
	fma.rn.f32 	%f429, %f218, %f214, %f197;
	ld.shared.f32 	%f219, [%r142+108];
	fma.rn.f32 	%f428, %f219, %f215, %f199;
	fma.rn.f32 	%f403, %f204, %f212, %f200;
	fma.rn.f32 	%f402, %f206, %f213, %f201;
	fma.rn.f32 	%f401, %f208, %f214, %f202;
	fma.rn.f32 	%f400, %f210, %f215, %f203;
	ld.shared.f32 	%f220, [%r142+736];
	fma.rn.f32 	%f399, %f220, %f212, %f205;
	ld.shared.f32 	%f221, [%r142+740];
	fma.rn.f32 	%f398, %f221, %f213, %f207;
	ld.shared.f32 	%f222, [%r142+744];
	fma.rn.f32 	%f397, %f222, %f214, %f209;
	ld.shared.f32 	%f223, [%r142+748];
	fma.rn.f32 	%f396, %f223, %f215, %f211;
	fma.rn.f32 	%f224, %f192, %f149, %f427;
	fma.rn.f32 	%f225, %f194, %f152, %f426;
	fma.rn.f32 	%f226, %f196, %f155, %f425;
	fma.rn.f32 	%f227, %f198, %f158, %f424;
	fma.rn.f32 	%f228, %f216, %f149, %f423;
	fma.rn.f32 	%f229, %f217, %f152, %f422;
	fma.rn.f32 	%f230, %f218, %f155, %f421;
	fma.rn.f32 	%f231, %f219, %f158, %f420;
	fma.rn.f32 	%f232, %f204, %f149, %f395;
	fma.rn.f32 	%f233, %f206, %f152, %f394;
	fma.rn.f32 	%f234, %f208, %f155, %f393;
	fma.rn.f32 	%f235, %f210, %f158, %f392;
	fma.rn.f32 	%f236, %f220, %f149, %f391;
	fma.rn.f32 	%f237, %f221, %f152, %f390;
	fma.rn.f32 	%f238, %f222, %f155, %f389;
	fma.rn.f32 	%f239, %f223, %f158, %f388;
	fma.rn.f32 	%f240, %f216, %f184, %f224;
	fma.rn.f32 	%f241, %f217, %f186, %f225;
	fma.rn.f32 	%f242, %f218, %f188, %f226;
	fma.rn.f32 	%f243, %f219, %f190, %f227;
	ld.shared.f32 	%f244, [%r142+128];
	fma.rn.f32 	%f245, %f244, %f184, %f228;
	ld.shared.f32 	%f246, [%r142+132];
	fma.rn.f32 	%f247, %f246, %f186, %f229;
	ld.shared.f32 	%f248, [%r142+136];
	fma.rn.f32 	%f249, %f248, %f188, %f230;
	ld.shared.f32 	%f250, [%r142+140];
	fma.rn.f32 	%f251, %f250, %f190, %f231;
	fma.rn.f32 	%f252, %f220, %f184, %f232;
	fma.rn.f32 	%f253, %f221, %f186, %f233;
	fma.rn.f32 	%f254, %f222, %f188, %f234;
	fma.rn.f32 	%f255, %f223, %f190, %f235;
	ld.shared.f32 	%f256, [%r142+768];
	fma.rn.f32 	%f257, %f256, %f184, %f236;
	ld.shared.f32 	%f258, [%r142+772];
	fma.rn.f32 	%f259, %f258, %f186, %f237;
	ld.shared.f32 	%f260, [%r142+776];
	fma.rn.f32 	%f261, %f260, %f188, %f238;
	ld.shared.f32 	%f262, [%r142+780];
	fma.rn.f32 	%f263, %f262, %f190, %f239;
	fma.rn.f32 	%f427, %f244, %f212, %f240;
	fma.rn.f32 	%f426, %f246, %f213, %f241;
	fma.rn.f32 	%f425, %f248, %f214, %f242;
	fma.rn.f32 	%f424, %f250, %f215, %f243;
	ld.shared.f32 	%f264, [%r142+160];
	fma.rn.f32 	%f423, %f264, %f212, %f245;
	ld.shared.f32 	%f265, [%r142+164];
	fma.rn.f32 	%f422, %f265, %f213, %f247;
	ld.shared.f32 	%f266, [%r142+168];
	fma.rn.f32 	%f421, %f266, %f214, %f249;
	ld.shared.f32 	%f267, [%r142+172];
	fma.rn.f32 	%f420, %f267, %f215, %f251;
	fma.rn.f32 	%f395, %f256, %f212, %f252;
	fma.rn.f32 	%f394, %f258, %f213, %f253;
	fma.rn.f32 	%f393, %f260, %f214, %f254;
	fma.rn.f32 	%f392, %f262, %f215, %f255;
	ld.shared.f32 	%f268, [%r142+800];
	fma.rn.f32 	%f391, %f268, %f212, %f257;
	ld.shared.f32 	%f269, [%r142+804];
	fma.rn.f32 	%f390, %f269, %f213, %f259;
	ld.shared.f32 	%f270, [%r142+808];
	fma.rn.f32 	%f389, %f270, %f214, %f261;
	ld.shared.f32 	%f271, [%r142+812];
	fma.rn.f32 	%f388, %f271, %f215, %f263;
	fma.rn.f32 	%f272, %f244, %f149, %f419;
	fma.rn.f32 	%f273, %f246, %f152, %f418;
	fma.rn.f32 	%f274, %f248, %f155, %f417;
	fma.rn.f32 	%f275, %f250, %f158, %f416;
	fma.rn.f32 	%f276, %f264, %f149, %f415;
	fma.rn.f32 	%f277, %f265, %f152, %f414;
	fma.rn.f32 	%f278, %f266, %f155, %f413;
	fma.rn.f32 	%f279, %f267, %f158, %f412;
	fma.rn.f32 	%f280, %f256, %f149, %f387;
	fma.rn.f32 	%f281, %f258, %f152, %f386;
	fma.rn.f32 	%f282, %f260, %f155, %f385;
	fma.rn.f32 	%f283, %f262, %f158, %f384;
	fma.rn.f32 	%f284, %f268, %f149, %f383;
	fma.rn.f32 	%f285, %f269, %f152, %f382;
	fma.rn.f32 	%f286, %f270, %f155, %f381;
	fma.rn.f32 	%f287, %f271, %f158, %f380;
	fma.rn.f32 	%f288, %f264, %f184, %f272;
	fma.rn.f32 	%f289, %f265, %f186, %f273;
	fma.rn.f32 	%f290, %f266, %f188, %f274;
	fma.rn.f32 	%f291, %f267, %f190, %f275;
	ld.shared.f32 	%f292, [%r142+192];
	fma.rn.f32 	%f293, %f292, %f184, %f276;
	ld.shared.f32 	%f294, [%r142+196];
	fma.rn.f32 	%f295, %f294, %f186, %f277;
	ld.shared.f32 	%f296, [%r142+200];
	fma.rn.f32 	%f297, %f296, %f188, %f278;
	ld.shared.f32 	%f298, [%r142+204];
	fma.rn.f32 	%f299, %f298, %f190, %f279;
	fma.rn.f32 	%f300, %f268, %f184, %f280;
	fma.rn.f32 	%f301, %f269, %f186, %f281;
	fma.rn.f32 	%f302, %f270, %f188, %f282;
	fma.rn.f32 	%f303, %f271, %f190, %f283;
	ld.shared.f32 	%f304, [%r142+832];
	fma.rn.f32 	%f305, %f304, %f184, %f284;
	ld.shared.f32 	%f306, [%r142+836];
	fma.rn.f32 	%f307, %f306, %f186, %f285;
	ld.shared.f32 	%f308, [%r142+840];
	fma.rn.f32 	%f309, %f308, %f188, %f286;
	ld.shared.f32 	%f310, [%r142+844];
	fma.rn.f32 	%f311, %f310, %f190, %f287;
	fma.rn.f32 	%f419, %f292, %f212, %f288;
	fma.rn.f32 	%f418, %f294, %f213, %f289;
	fma.rn.f32 	%f417, %f296, %f214, %f290;
	fma.rn.f32 	%f416, %f298, %f215, %f291;
	ld.shared.f32 	%f312, [%r142+224];
	fma.rn.f32 	%f415, %f312, %f212, %f293;
	ld.shared.f32 	%f313, [%r142+228];
	fma.rn.f32 	%f414, %f313, %f213, %f295;
	ld.shared.f32 	%f314, [%r142+232];
	fma.rn.f32 	%f413, %f314, %f214, %f297;
	ld.shared.f32 	%f315, [%r142+236];
	fma.rn.f32 	%f412, %f315, %f215, %f299;
	fma.rn.f32 	%f387, %f304, %f212, %f300;
	fma.rn.f32 	%f386, %f306, %f213, %f301;
	fma.rn.f32 	%f385, %f308, %f214, %f302;
	fma.rn.f32 	%f384, %f310, %f215, %f303;
	ld.shared.f32 	%f316, [%r142+864];
	fma.rn.f32 	%f383, %f316, %f212, %f305;
	ld.shared.f32 	%f317, [%r142+868];
	fma.rn.f32 	%f382, %f317, %f213, %f307;
	ld.shared.f32 	%f318, [%r142+872];
	fma.rn.f32 	%f381, %f318, %f214, %f309;
	ld.shared.f32 	%f319, [%r142+876];
	fma.rn.f32 	%f380, %f319, %f215, %f311;
	fma.rn.f32 	%f320, %f292, %f149, %f411;
	fma.rn.f32 	%f321, %f294, %f152, %f410;
	fma.rn.f32 	%f322, %f296, %f155, %f409;
	fma.rn.f32 	%f323, %f298, %f158, %f408;
	fma.rn.f32 	%f324, %f312, %f149, %f407;
	fma.rn.f32 	%f325, %f313, %f152, %f406;
	fma.rn.f32 	%f326, %f314, %f155, %f405;
	fma.rn.f32 	%f327, %f315, %f158, %f404;
	fma.rn.f32 	%f328, %f304, %f149, %f379;
	fma.rn.f32 	%f329, %f306, %f152, %f378;
	fma.rn.f32 	%f330, %f308, %f155, %f377;
	fma.rn.f32 	%f331, %f310, %f158, %f376;
	fma.rn.f32 	%f332, %f316, %f149, %f375;
	fma.rn.f32 	%f333, %f317, %f152, %f374;
	fma.rn.f32 	%f334, %f318, %f155, %f373;
	fma.rn.f32 	%f335, %f319, %f158, %f372;
	fma.rn.f32 	%f336, %f312, %f184, %f320;
	fma.rn.f32 	%f337, %f313, %f186, %f321;
	fma.rn.f32 	%f338, %f314, %f188, %f322;
	fma.rn.f32 	%f339, %f315, %f190, %f323;
	ld.shared.f32 	%f340, [%r142+256];
	fma.rn.f32 	%f341, %f340, %f184, %f324;
	ld.shared.f32 	%f342, [%r142+260];
	fma.rn.f32 	%f343, %f342, %f186, %f325;
	ld.shared.f32 	%f344, [%r142+264];
	fma.rn.f32 	%f345, %f344, %f188, %f326;
	ld.shared.f32 	%f346, [%r142+268];
	fma.rn.f32 	%f347, %f346, %f190, %f327;
	fma.rn.f32 	%f348, %f316, %f184, %f328;
	fma.rn.f32 	%f349, %f317, %f186, %f329;
	fma.rn.f32 	%f350, %f318, %f188, %f330;
	fma.rn.f32 	%f351, %f319, %f190, %f331;
	ld.shared.f32 	%f352, [%r142+896];
	fma.rn.f32 	%f353, %f352, %f184, %f332;
	ld.shared.f32 	%f354, [%r142+900];
	fma.rn.f32 	%f355, %f354, %f186, %f333;
	ld.shared.f32 	%f356, [%r142+904];
	fma.rn.f32 	%f357, %f356, %f188, %f334;
	ld.shared.f32 	%f358, [%r142+908];
	fma.rn.f32 	%f359, %f358, %f190, %f335;
	fma.rn.f32 	%f411, %f340, %f212, %f336;
	fma.rn.f32 	%f410, %f342, %f213, %f337;
	fma.rn.f32 	%f409, %f344, %f214, %f338;
	fma.rn.f32 	%f408, %f346, %f215, %f339;
	ld.shared.f32 	%f360, [%r142+288];
	fma.rn.f32 	%f407, %f360, %f212, %f341;
	ld.shared.f32 	%f361, [%r142+292];
	fma.rn.f32 	%f406, %f361, %f213, %f343;
	ld.shared.f32 	%f362, [%r142+296];
	fma.rn.f32 	%f405, %f362, %f214, %f345;
	ld.shared.f32 	%f363, [%r142+300];
	fma.rn.f32 	%f404, %f363, %f215, %f347;
	fma.rn.f32 	%f379, %f352, %f212, %f348;
	fma.rn.f32 	%f378, %f354, %f213, %f349;
	fma.rn.f32 	%f377, %f356, %f214, %f350;
	fma.rn.f32 	%f376, %f358, %f215, %f351;
	ld.shared.f32 	%f364, [%r142+928];
	fma.rn.f32 	%f375, %f364, %f212, %f353;
	ld.shared.f32 	%f365, [%r142+932];
	fma.rn.f32 	%f374, %f365, %f213, %f355;
	ld.shared.f32 	%f366, [%r142+936];
	fma.rn.f32 	%f373, %f366, %f214, %f357;
	ld.shared.f32 	%f367, [%r142+940];
	fma.rn.f32 	%f372, %f367, %f215, %f359;
	add.s32 	%r156, %r156, 1;
	setp.ne.s32 	%p44, %r156, 3;
	@%p44 bra 	$L__BB1_1;
	ld.param.u64 	%rd31, [my_kernel_kernel0_param_2];
	setp.eq.s32 	%p45, %r13, 0;
	cvta.to.global.u64 	%rd22, %rd31;
	selp.b32 	%r148, 0, 7680, %p45;
	mad.lo.s32 	%r151, %r133, 245760, %r3;
	add.s32 	%r152, %r151, %r5;
	add.s32 	%r153, %r152, %r132;
	add.s32 	%r154, %r153, %r148;
	add.s32 	%r155, %r154, %r4;
	mul.wide.u32 	%rd23, %r155, 4;
	add.s64 	%rd24, %rd22, %rd23;
	st.global.f32 	[%rd24], %f435;
	st.global.f32 	[%rd24+4], %f434;
	st.global.f32 	[%rd24+8], %f433;
	st.global.f32 	[%rd24+12], %f432;
	st.global.f32 	[%rd24+1920], %f431;
	st.global.f32 	[%rd24+1924], %f430;
	st.global.f32 	[%rd24+1928], %f429;
	st.global.f32 	[%rd24+1932], %f428;
	st.global.f32 	[%rd24+3840], %f427;
	st.global.f32 	[%rd24+3844], %f426;
	st.global.f32 	[%rd24+3848], %f425;
	st.global.f32 	[%rd24+3852], %f424;
	st.global.f32 	[%rd24+5760], %f423;
	st.global.f32 	[%rd24+5764], %f422;
	st.global.f32 	[%rd24+5768], %f421;
	st.global.f32 	[%rd24+5772], %f420;
	st.global.f32 	[%rd24+7680], %f419;
	st.global.f32 	[%rd24+7684], %f418;
	st.global.f32 	[%rd24+7688], %f417;
	st.global.f32 	[%rd24+7692], %f416;
	st.global.f32 	[%rd24+9600], %f415;
	st.global.f32 	[%rd24+9604], %f414;
	st.global.f32 	[%rd24+9608], %f413;
	st.global.f32 	[%rd24+9612], %f412;
	st.global.f32 	[%rd24+11520], %f411;
	st.global.f32 	[%rd24+11524], %f410;
	st.global.f32 	[%rd24+11528], %f409;
	st.global.f32 	[%rd24+11532], %f408;
	st.global.f32 	[%rd24+13440], %f407;
	st.global.f32 	[%rd24+13444], %f406;
	st.global.f32 	[%rd24+13448], %f405;
	st.global.f32 	[%rd24+13452], %f404;
	st.global.f32 	[%rd24+491520], %f403;
	st.global.f32 	[%rd24+491524], %f402;
	st.global.f32 	[%rd24+491528], %f401;
	st.global.f32 	[%rd24+491532], %f400;
	st.global.f32 	[%rd24+493440], %f399;
	st.global.f32 	[%rd24+493444], %f398;
	st.global.f32 	[%rd24+493448], %f397;
	st.global.f32 	[%rd24+493452], %f396;
	st.global.f32 	[%rd24+495360], %f395;
	st.global.f32 	[%rd24+495364], %f394;
	st.global.f32 	[%rd24+495368], %f393;
	st.global.f32 	[%rd24+495372], %f392;
	st.global.f32 	[%rd24+497280], %f391;
	st.global.f32 	[%rd24+497284], %f390;
	st.global.f32 	[%rd24+497288], %f389;
	st.global.f32 	[%rd24+497292], %f388;
	st.global.f32 	[%rd24+499200], %f387;
	st.global.f32 	[%rd24+499204], %f386;
	st.global.f32 	[%rd24+499208], %f385;
	st.global.f32 	[%rd24+499212], %f384;
	st.global.f32 	[%rd24+501120], %f383;
	st.global.f32 	[%rd24+501124], %f382;
	st.global.f32 	[%rd24+501128], %f381;
	st.global.f32 	[%rd24+501132], %f380;
	st.global.f32 	[%rd24+503040], %f379;
	st.global.f32 	[%rd24+503044], %f378;
	st.global.f32 	[%rd24+503048], %f377;
	st.global.f32 	[%rd24+503052], %f376;
	st.global.f32 	[%rd24+504960], %f375;
	st.global.f32 	[%rd24+504964], %f374;
	st.global.f32 	[%rd24+504968], %f373;
	st.global.f32 	[%rd24+504972], %f372;
	ret;

}


// ===== COMPILED SASS (sm_100) =====

	.target	sm_100

	.elftype	@"ET_EXEC"


//--------------------- .note.nv.tkinfo           --------------------------
	.section	.note.nv.tkinfo,"",@"SHT_NOTE"
	.sectionflags	@"SHF_NOTE_NV_TKINFO"
	.tkinfo
        /*0018*/ 	.word	0x00000002
        /*0030*/ 	.string	""
        /*0030*/ 	.string	"ptxas"
        /*0030*/ 	.string	"Cuda compilation tools, release 13.0, V13.0.88"
        /*0030*/ 	.string	"Build cuda_13.0.r13.0/compiler.36424714_0"
        /*0030*/ 	.string	"-arch sm_100 -m 64 "



//--------------------- .note.nv.cuinfo           --------------------------
	.section	.note.nv.cuinfo,"",@"SHT_NOTE"
	.sectionflags	@"SHF_NOTE_NV_CUINFO"
        /*0018*/ 	.short	0x0002
        /*001a*/ 	.short	0x0064
        /*001c*/ 	.short	0x0082
	.zero		2


//--------------------- .nv.info                  --------------------------
	.section	.nv.info,"",@"SHT_CUDA_INFO"
	.align	4


	//----- nvinfo : EIATTR_REGCOUNT
	.align		4
        /*0000*/ 	.byte	0x04, 0x2f
        /*0002*/ 	.short	(.L_1 - .L_0)
	.align		4
.L_0:
        /*0004*/ 	.word	index@(my_kernel_kernel1)
        /*0008*/ 	.word	0x0000000e


	//----- nvinfo : EIATTR_FRAME_SIZE
	.align		4
.L_1:
        /*000c*/ 	.byte	0x04, 0x11
        /*000e*/ 	.short	(.L_3 - .L_2)
	.align		4
.L_2:
        /*0010*/ 	.word	index@(my_kernel_kernel1)
        /*0014*/ 	.word	0x00000000


	//----- nvinfo : EIATTR_REGCOUNT
	.align		4
.L_3:
        /*0018*/ 	.byte	0x04, 0x2f
        /*001a*/ 	.short	(.L_5 - .L_4)
	.align		4
.L_4:
        /*001c*/ 	.word	index@(my_kernel_kernel0)
        /*0020*/ 	.word	0x00000060


	//----- nvinfo : EIATTR_FRAME_SIZE
	.align		4
.L_5:
        /*0024*/ 	.byte	0x04, 0x11
        /*0026*/ 	.short	(.L_7 - .L_6)
	.align		4
.L_6:
        /*0028*/ 	.word	index@(my_kernel_kernel0)
        /*002c*/ 	.word	0x00000000


	//----- nvinfo : EIATTR_MIN_STACK_SIZE
	.align		4
.L_7:
        /*0030*/ 	.byte	0x04, 0x12
        /*0032*/ 	.short	(.L_9 - .L_8)
	.align		4
.L_8:
        /*0034*/ 	.word	index@(my_kernel_kernel0)
        /*0038*/ 	.word	0x00000000


	//----- nvinfo : EIATTR_MIN_STACK_SIZE
	.align		4
.L_9:
        /*003c*/ 	.byte	0x04, 0x12
        /*003e*/ 	.short	(.L_11 - .L_10)
	.align		4
.L_10:
        /*0040*/ 	.word	index@(my_kernel_kernel1)
        /*0044*/ 	.word	0x00000000
.L_11:


//--------------------- .nv.compat                --------------------------
	.section	.nv.compat,"",@"SHT_CUDA_COMPAT_INFO"
	.align	4
        /*0000*/ 	.byte	0x02, 0x09, 0x00, 0x00, 0x02, 0x02, 0x01, 0x00, 0x02, 0x05, 0x05, 0x00, 0x03, 0x07, 0x01, 0x01
        /*0010*/ 	.byte	0x02, 0x03, 0x00, 0x00, 0x02, 0x06, 0x01, 0x00, 0x04, 0x0b, 0x08, 0x00, 0x09, 0x00, 0x00, 0x00
        /*0020*/ 	.byte	0x00, 0x00, 0x00, 0x00


//--------------------- .nv.info.my_kernel_kernel0 --------------------------
	.section	.nv.info.my_kernel_kernel0,"",@"SHT_CUDA_INFO"
	.sectionflags	@""
	.align	4


	//----- nvinfo : EIATTR_CUDA_API_VERSION
	.align		4
        /*0000*/ 	.byte	0x04, 0x37
        /*0002*/ 	.short	(.L_13 - .L_12)
.L_12:
        /*0004*/ 	.word	0x00000082


	//----- nvinfo : EIATTR_KPARAM_INFO
	.align		4
.L_13:
        /*0008*/ 	.byte	0x04, 0x17
        /*000a*/ 	.short	(.L_15 - .L_14)
.L_14:
        /*000c*/ 	.word	0x00000000
        /*0010*/ 	.short	0x0002
        /*0012*/ 	.short	0x0010
        /*0014*/ 	.byte	0x00, 0xf5, 0x21, 0x00


	//----- nvinfo : EIATTR_KPARAM_INFO
	.align		4
.L_15:
        /*0018*/ 	.byte	0x04, 0x17
        /*001a*/ 	.short	(.L_17 - .L_16)
.L_16:
        /*001c*/ 	.word	0x00000000
        /*0020*/ 	.short	0x0001
        /*0022*/ 	.short	0x0008
        /*0024*/ 	.byte	0x00, 0xf5, 0x21, 0x00


	//----- nvinfo : EIATTR_KPARAM_INFO
	.align		4
.L_17:
        /*0028*/ 	.byte	0x04, 0x17
        /*002a*/ 	.short	(.L_19 - .L_18)
.L_18:
        /*002c*/ 	.word	0x00000000
        /*0030*/ 	.short	0x0000
        /*0032*/ 	.short	0x0000
        /*0034*/ 	.byte	0x00, 0xf5, 0x21, 0x00


	//----- nvinfo : EIATTR_SPARSE_MMA_MASK
	.align		4
.L_19:
        /*0038*/ 	.byte	0x03, 0x50
        /*003a*/ 	.short	0x0000


	//----- nvinfo : EIATTR_MAXREG_COUNT
	.align		4
        /*003c*/ 	.byte	0x03, 0x1b
        /*003e*/ 	.short	0x00ff


	//----- nvinfo : EIATTR_NUM_BARRIERS
	.align		4
        /*0040*/ 	.byte	0x02, 0x4c
        /*0042*/ 	.byte	0x01
	.zero		1


	//----- nvinfo : EIATTR_MERCURY_ISA_VERSION
	.align		4
        /*0044*/ 	.byte	0x03, 0x5f
        /*0046*/ 	.short	0x0101


	//----- nvinfo : EIATTR_VRC_CTA_INIT_COUNT
	.align		4
        /*0048*/ 	.byte	0x02, 0x4a
	.zero		1
	.zero		1


	//----- nvinfo : EIATTR_EXIT_INSTR_OFFSETS
	.align		4
        /*004c*/ 	.byte	0x04, 0x1c
        /*004e*/ 	.short	(.L_21 - .L_20)


	//   ....[0]....
.L_20:
        /*0050*/ 	.word	0x00002760


	//----- nvinfo : EIATTR_CRS_STACK_SIZE
	.align		4
.L_21:
        /*0054*/ 	.byte	0x04, 0x1e
        /*0056*/ 	.short	(.L_23 - .L_22)
.L_22:
        /*0058*/ 	.word	0x00000000


	//----- nvinfo : EIATTR_CBANK_PARAM_SIZE
	.align		4
.L_23:
        /*005c*/ 	.byte	0x03, 0x19
        /*005e*/ 	.short	0x0018


	//----- nvinfo : EIATTR_PARAM_CBANK
	.align		4
        /*0060*/ 	.byte	0x04, 0x0a
        /*0062*/ 	.short	(.L_25 - .L_24)
	.align		4
.L_24:
        /*0064*/ 	.word	index@(.nv.constant0.my_kernel_kernel0)
        /*0068*/ 	.short	0x0380
        /*006a*/ 	.short	0x0018


	//----- nvinfo : EIATTR_SW_WAR
	.align		4
.L_25:
        /*006c*/ 	.byte	0x04, 0x36
        /*006e*/ 	.short	(.L_27 - .L_26)
.L_26:
        /*0070*/ 	.word	0x00000008
.L_27:


//--------------------- .nv.info.my_kernel_kernel1 --------------------------
	.section	.nv.info.my_kernel_kernel1,"",@"SHT_CUDA_INFO"
	.sectionflags	@""
	.align	4


	//----- nvinfo : EIATTR_CUDA_API_VERSION
	.align		4
        /*0000*/ 	.byte	0x04, 0x37
        /*0002*/ 	.short	(.L_29 - .L_28)
.L_28:
        /*0004*/ 	.word	0x00000082


	//----- nvinfo : EIATTR_KPARAM_INFO
	.align		4
.L_29:
        /*0008*/ 	.byte	0x04, 0x17
        /*000a*/ 	.short	(.L_31 - .L_30)
.L_30:
        /*000c*/ 	.word	0x00000000
        /*0010*/ 	.short	0x0002
        /*0012*/ 	.short	0x0010
        /*0014*/ 	.byte	0x00, 0xf5, 0x21, 0x00


	//----- nvinfo : EIATTR_KPARAM_INFO
	.align		4
.L_31:
        /*0018*/ 	.byte	0x04, 0x17
        /*001a*/ 	.short	(.L_33 - .L_32)
.L_32:
        /*001c*/ 	.word	0x00000000
        /*0020*/ 	.short	0x0001
        /*0022*/ 	.short	0x0008
        /*0024*/ 	.byte	0x00, 0xf5, 0x21, 0x00


	//----- nvinfo : EIATTR_KPARAM_INFO
	.align		4
.L_33:
        /*0028*/ 	.byte	0x04, 0x17
        /*002a*/ 	.short	(.L_35 - .L_34)
.L_34:
        /*002c*/ 	.word	0x00000000
        /*0030*/ 	.short	0x0000
        /*0032*/ 	.short	0x0000
        /*0034*/ 	.byte	0x00, 0xf5, 0x21, 0x00


	//----- nvinfo : EIATTR_SPARSE_MMA_MASK
	.align		4
.L_35:
        /*0038*/ 	.byte	0x03, 0x50
        /*003a*/ 	.short	0x0000


	//----- nvinfo : EIATTR_MAXREG_COUNT
	.align		4
        /*003c*/ 	.byte	0x03, 0x1b
        /*003e*/ 	.short	0x00ff


	//----- nvinfo : EIATTR_MERCURY_ISA_VERSION
	.align		4
        /*0040*/ 	.byte	0x03, 0x5f
        /*0042*/ 	.short	0x0101


	//----- nvinfo : EIATTR_VRC_CTA_INIT_COUNT
	.align		4
        /*0044*/ 	.byte	0x02, 0x4a
	.zero		1
	.zero		1


	//----- nvinfo : EIATTR_EXIT_INSTR_OFFSETS
	.align		4
        /*0048*/ 	.byte	0x04, 0x1c
        /*004a*/ 	.short	(.L_37 - .L_36)


	//   ....[0]....
.L_36:
        /*004c*/ 	.word	0x00000170


	//----- nvinfo : EIATTR_CBANK_PARAM_SIZE
	.align		4
.L_37:
        /*0050*/ 	.byte	0x03, 0x19
        /*0052*/ 	.short	0x0018


	//----- nvinfo : EIATTR_PARAM_CBANK
	.align		4
        /*0054*/ 	.byte	0x04, 0x0a
        /*0056*/ 	.short	(.L_39 - .L_38)
	.align		4
.L_38:
        /*0058*/ 	.word	index@(.nv.constant0.my_kernel_kernel1)
        /*005c*/ 	.short	0x0380
        /*005e*/ 	.short	0x0018


	//----- nvinfo : EIATTR_SW_WAR
	.align		4
.L_39:
        /*0060*/ 	.byte	0x04, 0x36
        /*0062*/ 	.short	(.L_41 - .L_40)
.L_40:
        /*0064*/ 	.word	0x00000008
.L_41:


//--------------------- .nv.callgraph             --------------------------
	.section	.nv.callgraph,"",@"SHT_CUDA_CALLGRAPH"
	.align	4
	.sectionentsize	8
	.align		4
        /*0000*/ 	.word	0x00000000
	.align		4
        /*0004*/ 	.word	0xffffffff
	.align		4
        /*0008*/ 	.word	0x00000000
	.align		4
        /*000c*/ 	.word	0xfffffffe
	.align		4
        /*0010*/ 	.word	0x00000000
	.align		4
        /*0014*/ 	.word	0xfffffffd
	.align		4
        /*0018*/ 	.word	0x00000000
	.align		4
        /*001c*/ 	.word	0xfffffffc


//--------------------- .text.my_kernel_kernel0   --------------------------
	.section	.text.my_kernel_kernel0,"ax",@progbits
	.align	128
        .global         my_kernel_kernel0
        .type           my_kernel_kernel0,@function
        .size           my_kernel_kernel0,(.L_x_12 - my_kernel_kernel0)
        .other          my_kernel_kernel0,@"STO_CUDA_ENTRY STV_DEFAULT"
my_kernel_kernel0:
.text.my_kernel_kernel0:
[----:B------:R-:W-:Y:S08]  /*0000*/  LDC R1, c[0x0][0x37c] ;  /* 0x0000df00ff017b82 */ /* 0x000ff00000000800 */
[----:B------:R-:W0:Y:S01]  /*0010*/  S2UR UR7, SR_CTAID.X ;  /* 0x00000000000779c3 */ /* 0x000e220000002500 */
[----:B------:R-:W-:Y:S01]  /*0020*/  HFMA2 R5, -RZ, RZ, 0, 0 ;  /* 0x00000000ff057431 */ /* 0x000fe200000001ff */
[----:B------:R-:W-:-:S02]  /*0030*/  CS2R R92, SRZ ;  /* 0x00000000005c7805 */ /* 0x000fc4000001ff00 */
[----:B------:R-:W-:Y:S02]  /*0040*/  CS2R R90, SRZ ;  /* 0x00000000005a7805 */ /* 0x000fe4000001ff00 */
[----:B------:R-:W-:Y:S02]  /*0050*/  CS2R R86, SRZ ;  /* 0x0000000000567805 */ /* 0x000fe4000001ff00 */
[----:B------:R-:W-:Y:S02]  /*0060*/  CS2R R72, SRZ ;  /* 0x0000000000487805 */ /* 0x000fe4000001ff00 */
[----:B------:R-:W-:Y:S02]  /*0070*/  CS2R R62, SRZ ;  /* 0x00000000003e7805 */ /* 0x000fe4000001ff00 */
[----:B------:R-:W-:Y:S02]  /*0080*/  CS2R R14, SRZ ;  /* 0x00000000000e7805 */ /* 0x000fe4000001ff00 */
        /* <DEDUP_REMOVED lines=15> */
[----:B------:R-:W-:Y:S01]  /*0180*/  CS2R R56, SRZ ;  /* 0x0000000000387805 */ /* 0x000fe2000001ff00 */
[----:B0-----:R-:W-:Y:S01]  /*0190*/  UIMAD.WIDE.U32 UR4, UR7, -0x77777777, URZ ;  /* 0x88888889070478a5 */ /* 0x001fe2000f8e00ff */
[----:B------:R-:W-:Y:S02]  /*01a0*/  CS2R R10, SRZ ;  /* 0x00000000000a7805 */ /* 0x000fe4000001ff00 */
[----:B------:R-:W-:Y:S02]  /*01b0*/  CS2R R80, SRZ ;  /* 0x0000000000507805 */ /* 0x000fe4000001ff00 */
[----:B------:R-:W-:Y:S01]  /*01c0*/  CS2R R78, SRZ ;  /* 0x00000000004e7805 */ /* 0x000fe2000001ff00 */
[----:B------:R-:W-:Y:S01]  /*01d0*/  USHF.R.U32.HI UR4, URZ, 0x6, UR5 ;  /* 0x00000006ff047899 */ /* 0x000fe20008011605 */
[----:B------:R-:W-:Y:S01]  /*01e0*/  CS2R R54, SRZ ;  /* 0x0000000000367805 */ /* 0x000fe2000001ff00 */
[----:B------:R-:W-:Y:S01]  /*01f0*/  USHF.R.U32.HI UR6, URZ, 0x5, UR5 ;  /* 0x00000005ff067899 */ /* 0x000fe20008011605 */
[----:B------:R-:W-:Y:S01]  /*0200*/  MOV R0, RZ ;  /* 0x000000ff00007202 */ /* 0x000fe20000000f00 */
[----:B------:R-:W-:Y:S01]  /*0210*/  UIMAD UR8, UR4, -0x78, UR7 ;  /* 0xffffff88040878a4 */ /* 0x000fe2000f8e0207 */
[----:B------:R-:W-:-:S02]  /*0220*/  CS2R R18, SRZ ;  /* 0x0000000000127805 */ /* 0x000fc4000001ff00 */
[----:B------:R-:W-:Y:S02]  /*0230*/  CS2R R52, SRZ ;  /* 0x0000000000347805 */ /* 0x000fe4000001ff00 */
[----:B------:R-:W-:Y:S01]  /*0240*/  CS2R R48, SRZ ;  /* 0x0000000000307805 */ /* 0x000fe2000001ff00 */
[----:B------:R-:W-:Y:S01]  /*0250*/  UISETP.GT.U32.AND UP0, UPT, UR8, 0x3b, UPT ;  /* 0x0000003b0800788c */ /* 0x000fe2000bf04070 */
[----:B------:R-:W-:Y:S02]  /*0260*/  CS2R R50, SRZ ;  /* 0x0000000000327805 */ /* 0x000fe4000001ff00 */
[----:B------:R-:W-:Y:S01]  /*0270*/  CS2R R6, SRZ ;  /* 0x0000000000067805 */ /* 0x000fe2000001ff00 */
[----:B------:R-:W-:Y:S02]  /*0280*/  USHF.L.U32 UR10, UR4, 0x1, URZ ;  /* 0x00000001040a7899 */ /* 0x000fe400080006ff */
[----:B------:R-:W-:Y:S01]  /*0290*/  UIMAD UR5, UR4, 0x3c00, URZ ;  /* 0x00003c00040578a4 */ /* 0x000fe2000f8e02ff */
[----:B------:R-:W0:Y:S01]  /*02a0*/  LDCU.64 UR12, c[0x0][0x358] ;  /* 0x00006b00ff0c77ac */ /* 0x000e220008000a00 */
[----:B------:R-:W-:-:S02]  /*02b0*/  UIMAD UR6, UR6, -0x3c, UR7 ;  /* 0xffffffc4060678a4 */ /* 0x000fc4000f8e0207 */
[----:B------:R-:W-:Y:S01]  /*02c0*/  USEL UR11, URZ, 0xf00, !UP0 ;  /* 0x00000f00ff0b7887 */ /* 0x000fe2000c000000 */
[----:B------:R-:W-:-:S11]  /*02d0*/  UMOV UR4, URZ ;  /* 0x000000ff00047c82 */ /* 0x000fd60008000000 */
.L_x_9:
[----:B------:R-:W1:Y:S01]  /*02e0*/  S2R R28, SR_TID.X ;  /* 0x00000000001c7919 */ /* 0x000e620000002100 */
[----:B------:R-:W2:Y:S01]  /*02f0*/  S2UR UR8, SR_CgaCtaId ;  /* 0x00000000000879c3 */ /* 0x000ea20000008800 */
[----:B------:R-:W-:-:S07]  /*0300*/  UMOV UR7, 0x400 ;  /* 0x0000040000077882 */ /* 0x000fce0000000000 */
[----:B------:R-:W-:Y:S01]  /*0310*/  BAR.SYNC.DEFER_BLOCKING 0x0 ;  /* 0x0000000000007b1d */ /* 0x000fe20000010000 */
[----:B--2---:R-:W-:Y:S02]  /*0320*/  ULEA UR7, UR8, UR7, 0x18 ;  /* 0x0000000708077291 */ /* 0x004fe4000f8ec0ff */
[----:B------:R-:W-:Y:S01]  /*0330*/  UIADD3 UR8, UPT, UPT, UR10, 0x1, URZ ;  /* 0x000000010a087890 */ /* 0x000fe2000fffe0ff */
[----:B-1----:R-:W-:-:S03]  /*0340*/  SHF.R.U32.HI R29, RZ, 0x3, R28 ;  /* 0x00000003ff1d7819 */ /* 0x002fc6000001161c */
[----:B------:R-:W-:Y:S01]  /*0350*/  LEA R28, R28, UR7, 0x2 ;  /* 0x000000071c1c7c11 */ /* 0x000fe2000f8e10ff */
[----:B------:R-:W-:Y:S01]  /*0360*/  UMOV UR7, 0x80 ;  /* 0x0000008000077882 */ /* 0x000fe20000000000 */
[C---:B------:R-:W-:Y:S02]  /*0370*/  PRMT R24, R29.reuse, 0x9910, RZ ;  /* 0x000099101d187816 */ /* 0x040fe400000000ff */
[C---:B------:R-:W-:Y:S02]  /*0380*/  IADD3 R27, PT, PT, R29.reuse, 0x6, RZ ;  /* 0x000000061d1b7810 */ /* 0x040fe40007ffe0ff */
[C---:B------:R-:W-:Y:S01]  /*0390*/  IADD3 R26, PT, PT, R29.reuse, 0x2, RZ ;  /* 0x000000021d1a7810 */ /* 0x040fe20007ffe0ff */
[----:B------:R-:W-:Y:S01]  /*03a0*/  IMAD R24, R24, 0x1e0, RZ ;  /* 0x000001e018187824 */ /* 0x000fe200078e02ff */
[----:B------:R-:W-:Y:S02]  /*03b0*/  IADD3 R25, PT, PT, R29, 0x4, RZ ;  /* 0x000000041d197810 */ /* 0x000fe40007ffe0ff */
[----:B------:R-:W-:-:S02]  /*03c0*/  IADD3 R28, PT, PT, R28, 0x80, RZ ;  /* 0x000000801c1c7810 */ /* 0x000fc40007ffe0ff */
[C---:B------:R-:W-:Y:S02]  /*03d0*/  IADD3 R23, PT, PT, R24.reuse, 0xb40, RZ ;  /* 0x00000b4018177810 */ /* 0x040fe40007ffe0ff */
[C---:B------:R-:W-:Y:S02]  /*03e0*/  IADD3 R22, PT, PT, R24.reuse, 0x780, RZ ;  /* 0x0000078018167810 */ /* 0x040fe40007ffe0ff */
[----:B------:R-:W-:-:S07]  /*03f0*/  IADD3 R4, PT, PT, R24, 0x3c0, RZ ;  /* 0x000003c018047810 */ /* 0x000fce0007ffe0ff */
.L_x_8:
[C---:B0-----:R-:W-:Y:S01]  /*0400*/  LOP3.LUT R20, R29.reuse, 0xffff, RZ, 0xc0, !PT ;  /* 0x0000ffff1d147812 */ /* 0x041fe200078ec0ff */
[----:B------:R-:W-:Y:S01]  /*0410*/  BSSY.RECONVERGENT B0, `(.L_x_0) ;  /* 0x000003d000007945 */ /* 0x000fe20003800200 */
[----:B------:R-:W-:Y:S02]  /*0420*/  PRMT R30, R29, 0x9910, RZ ;  /* 0x000099101d1e7816 */ /* 0x000fe400000000ff */
[----:B------:R-:W-:Y:S01]  /*0430*/  LOP3.LUT R32, R26, 0xffff, RZ, 0xc0, !PT ;  /* 0x0000ffff1a207812 */ /* 0x000fe200078ec0ff */
[----:B------:R-:W-:Y:S01]  /*0440*/  IMAD R20, R20, 0xcccd, RZ ;  /* 0x0000cccd14147824 */ /* 0x000fe200078e02ff */
[----:B------:R-:W-:-:S03]  /*0450*/  LOP3.LUT R35, R25, 0xffff, RZ, 0xc0, !PT ;  /* 0x0000ffff19237812 */ /* 0x000fc600078ec0ff */
[----:B------:R-:W-:Y:S01]  /*0460*/  IMAD R32, R32, 0xcccd, RZ ;  /* 0x0000cccd20207824 */ /* 0x000fe200078e02ff */
[----:B------:R-:W-:-:S04]  /*0470*/  SHF.R.U32.HI R34, RZ, 0x14, R20 ;  /* 0x00000014ff227819 */ /* 0x000fc80000011614 */
[----:B------:R-:W-:-:S05]  /*0480*/  PRMT R21, R34, 0x9910, RZ ;  /* 0x0000991022157816 */ /* 0x000fca00000000ff */
[----:B------:R-:W-:-:S05]  /*0490*/  IMAD R21, R21, -0x14, R30 ;  /* 0xffffffec15157824 */ /* 0x000fca00078e021e */
[----:B------:R-:W-:Y:S02]  /*04a0*/  LOP3.LUT R31, R21, 0xffff, RZ, 0xc0, !PT ;  /* 0x0000ffff151f7812 */ /* 0x000fe400078ec0ff */
[----:B------:R-:W-:Y:S02]  /*04b0*/  SHF.R.U32.HI R21, RZ, 0x14, R32 ;  /* 0x00000014ff157819 */ /* 0x000fe40000011620 */
[----:B------:R-:W-:Y:S02]  /*04c0*/  ISETP.GT.U32.AND P1, PT, R31, 0x9, PT ;  /* 0x000000091f00780c */ /* 0x000fe40003f24070 */
[----:B------:R-:W-:Y:S02]  /*04d0*/  PRMT R31, R21, 0x9910, RZ ;  /* 0x00009910151f7816 */ /* 0x000fe400000000ff */
[----:B------:R-:W-:-:S03]  /*04e0*/  MOV R21, UR8 ;  /* 0x0000000800157c02 */ /* 0x000fc60008000f00 */
[----:B------:R-:W-:-:S05]  /*04f0*/  IMAD R31, R31, -0x14, R30 ;  /* 0xffffffec1f1f7824 */ /* 0x000fca00078e021e */
[----:B------:R-:W-:Y:S01]  /*0500*/  IADD3 R33, PT, PT, R31, 0x2, RZ ;  /* 0x000000021f217810 */ /* 0x000fe20007ffe0ff */
[----:B------:R-:W-:Y:S01]  /*0510*/  IMAD R31, R35, 0xcccd, RZ ;  /* 0x0000cccd231f7824 */ /* 0x000fe200078e02ff */
[----:B------:R-:W-:Y:S02]  /*0520*/  @!P1 IADD3 R21, PT, PT, RZ, UR10, RZ ;  /* 0x0000000aff159c10 */ /* 0x000fe4000fffe0ff */
[----:B------:R-:W-:Y:S02]  /*0530*/  LOP3.LUT R35, R33, 0xffff, RZ, 0xc0, !PT ;  /* 0x0000ffff21237812 */ /* 0x000fe400078ec0ff */
[C---:B------:R-:W-:Y:S02]  /*0540*/  LOP3.LUT P0, RZ, R21.reuse, UR4, RZ, 0xfc, !PT ;  /* 0x0000000415ff7c12 */ /* 0x040fe4000f80fcff */
[----:B------:R-:W-:Y:S02]  /*0550*/  IADD3 R21, PT, PT, R21, UR4, RZ ;  /* 0x0000000415157c10 */ /* 0x000fe4000fffe0ff */
[----:B------:R-:W-:-:S02]  /*0560*/  SHF.R.U32.HI R33, RZ, 0x14, R31 ;  /* 0x00000014ff217819 */ /* 0x000fc4000001161f */
[----:B------:R-:W-:Y:S01]  /*0570*/  ISETP.GT.U32.OR P0, PT, R21, 0x10, !P0 ;  /* 0x000000101500780c */ /* 0x000fe20004704470 */
[----:B------:R-:W-:Y:S01]  /*0580*/  HFMA2 R21, -RZ, RZ, 0, 0 ;  /* 0x00000000ff157431 */ /* 0x000fe200000001ff */
[----:B------:R-:W-:Y:S02]  /*0590*/  ISETP.GT.U32.AND P2, PT, R35, 0x9, PT ;  /* 0x000000092300780c */ /* 0x000fe40003f44070 */
[----:B------:R-:W-:Y:S02]  /*05a0*/  PRMT R35, R33, 0x9910, RZ ;  /* 0x0000991021237816 */ /* 0x000fe400000000ff */
[----:B------:R-:W-:-:S07]  /*05b0*/  LOP3.LUT R33, R27, 0xffff, RZ, 0xc0, !PT ;  /* 0x0000ffff1b217812 */ /* 0x000fce00078ec0ff */
[----:B------:R-:W-:Y:S05]  /*05c0*/  @P0 BRA `(.L_x_1) ;  /* 0x0000000000840947 */ /* 0x000fea0003800000 */
[----:B------:R-:W-:Y:S02]  /*05d0*/  SHF.R.U32.HI R20, RZ, 0x13, R20 ;  /* 0x00000013ff147819 */ /* 0x000fe40000011614 */
[----:B------:R-:W-:Y:S02]  /*05e0*/  PLOP3.LUT P4, PT, PT, PT, UP0, 0x80, 0x8 ;  /* 0x000000000008781c */ /* 0x000fe40003f8f008 */
[----:B------:R-:W-:-:S05]  /*05f0*/  PRMT R37, R20, 0x9910, RZ ;  /* 0x0000991014257816 */ /* 0x000fca00000000ff */
[----:B------:R-:W-:-:S05]  /*0600*/  IMAD R20, R37, -0xa, R30 ;  /* 0xfffffff625147824 */ /* 0x000fca00078e021e */
[C---:B------:R-:W-:Y:S02]  /*0610*/  PRMT R36, R20.reuse, 0x9910, RZ ;  /* 0x0000991014247816 */ /* 0x040fe400000000ff */
[----:B------:R-:W-:Y:S02]  /*0620*/  LOP3.LUT R20, R20, 0xffff, RZ, 0xc0, !PT ;  /* 0x0000ffff14147812 */ /* 0x000fe400078ec0ff */
[----:B------:R-:W-:Y:S02]  /*0630*/  ISETP.NE.AND P0, PT, R36, RZ, PT ;  /* 0x000000ff2400720c */ /* 0x000fe40003f05270 */
[----:B------:R-:W-:Y:S02]  /*0640*/  ISETP.GE.U32.AND P3, PT, R20, 0x9, PT ;  /* 0x000000091400780c */ /* 0x000fe40003f66070 */
[----:B------:R-:W-:Y:S02]  /*0650*/  SEL R20, RZ, 0xffffffff, !P0 ;  /* 0xffffffffff147807 */ /* 0x000fe40004000000 */
[----:B------:R-:W-:-:S04]  /*0660*/  @P4 SEL R20, RZ, 0xffffffff, P3 ;  /* 0xffffffffff144807 */ /* 0x000fc80001800000 */
[----:B------:R-:W-:-:S04]  /*0670*/  LOP3.LUT R20, R20, 0x1, RZ, 0xc0, !PT ;  /* 0x0000000114147812 */ /* 0x000fc800078ec0ff */
[----:B------:R-:W-:-:S13]  /*0680*/  ISETP.NE.U32.AND P0, PT, R20, 0x1, PT ;  /* 0x000000011400780c */ /* 0x000fda0003f05070 */
[----:B------:R-:W-:Y:S05]  /*0690*/  @P0 BRA `(.L_x_1) ;  /* 0x0000000000500947 */ /* 0x000fea0003800000 */
[----:B------:R-:W1:Y:S01]  /*06a0*/  S2R R20, SR_TID.X ;  /* 0x0000000000147919 */ /* 0x000e620000002100 */
[----:B------:R-:W-:Y:S01]  /*06b0*/  MOV R21, UR6 ;  /* 0x0000000600157c02 */ /* 0x000fe20008000f00 */
[----:B------:R-:W-:Y:S01]  /*06c0*/  IMAD R36, R37, 0x12c0, RZ ;  /* 0x000012c025247824 */ /* 0x000fe200078e02ff */
[----:B------:R-:W-:-:S04]  /*06d0*/  MOV R38, UR4 ;  /* 0x0000000400267c02 */ /* 0x000fc80008000f00 */
[----:B------:R-:W-:-:S04]  /*06e0*/  IADD3 R36, PT, PT, RZ, -R36, RZ ;  /* 0x80000024ff247210 */ /* 0x000fc80007ffe0ff */
[----:B------:R-:W-:Y:S02]  /*06f0*/  PRMT R39, R36, 0x7710, RZ ;  /* 0x0000771024277816 */ /* 0x000fe400000000ff */
[----:B-1----:R-:W-:-:S04]  /*0700*/  LOP3.LUT R20, R20, 0x7, RZ, 0xc0, !PT ;  /* 0x0000000714147812 */ /* 0x002fc800078ec0ff */
[----:B------:R-:W-:-:S04]  /*0710*/  IADD3 R20, PT, PT, R20, UR5, RZ ;  /* 0x0000000514147c10 */ /* 0x000fc8000fffe0ff */
[----:B------:R-:W-:-:S04]  /*0720*/  LEA R20, R21, R20, 0x3 ;  /* 0x0000001415147211 */ /* 0x000fc800078e18ff */
[----:B------:R-:W-:Y:S02]  /*0730*/  IADD3 R37, PT, PT, R20, UR11, RZ ;  /* 0x0000000b14257c10 */ /* 0x000fe4000fffe0ff */
[----:B------:R-:W1:Y:S03]  /*0740*/  LDC.64 R20, c[0x0][0x380] ;  /* 0x0000e000ff147b82 */ /* 0x000e660000000a00 */
[----:B------:R-:W-:-:S04]  /*0750*/  IMAD R37, R38, 0x1e00, R37 ;  /* 0x00001e0026257824 */ /* 0x000fc800078e0225 */
[----:B------:R-:W-:Y:S01]  /*0760*/  IMAD R37, R34, 0x1e000, R37 ;  /* 0x0001e00022257824 */ /* 0x000fe200078e0225 */
[----:B------:R-:W-:-:S04]  /*0770*/  IADD3 R34, PT, PT, R39, R24, RZ ;  /* 0x0000001827227210 */ /* 0x000fc80007ffe0ff */
[C---:B------:R-:W-:Y:S02]  /*0780*/  IADD3 R39, PT, PT, R37.reuse, 0x1e00, RZ ;  /* 0x00001e0025277810 */ /* 0x040fe40007ffe0ff */
[----:B------:R-:W-:Y:S02]  /*0790*/  LOP3.LUT R34, R34, 0xffff, RZ, 0xc0, !PT ;  /* 0x0000ffff22227812 */ /* 0x000fe400078ec0ff */
[----:B------:R-:W-:-:S04]  /*07a0*/  @!P1 IADD3 R39, PT, PT, R37, RZ, RZ ;  /* 0x000000ff25279210 */ /* 0x000fc80007ffe0ff */
[----:B------:R-:W-:-:S05]  /*07b0*/  IADD3 R39, PT, PT, R39, -0x1fe0, R34 ;  /* 0xffffe02027277810 */ /* 0x000fca0007ffe022 */
[----:B-1----:R-:W-:-:S06]  /*07c0*/  IMAD.WIDE R20, R39, 0x4, R20 ;  /* 0x0000000427147825 */ /* 0x002fcc00078e0214 */
[----:B0-----:R1:W5:Y:S02]  /*07d0*/  LDG.E.CONSTANT R21, desc[UR12][R20.64] ;  /* 0x0000000c14157981 */ /* 0x001364000c1e9900 */
.L_x_1:
[----:B0-----:R-:W-:Y:S05]  /*07e0*/  BSYNC.RECONVERGENT B0 ;  /* 0x0000000000007941 */ /* 0x001fea0003800200 */
.L_x_0:
[----:B-1----:R-:W-:Y:S01]  /*07f0*/  MOV R20, UR8 ;  /* 0x0000000800147c02 */ /* 0x002fe20008000f00 */
[----:B-----5:R0:W-:Y:S01]  /*0800*/  STS [R28+-0x80], R21 ;  /* 0xffff80151c007388 */ /* 0x0201e20000000800 */
[----:B------:R-:W-:Y:S01]  /*0810*/  @!P2 IADD3 R20, PT, PT, RZ, UR10, RZ ;  /* 0x0000000aff14ac10 */ /* 0x000fe2000fffe0ff */
[----:B------:R-:W-:Y:S01]  /*0820*/  IMAD R35, R35, -0x14, R30 ;  /* 0xffffffec23237824 */ /* 0x000fe200078e021e */
[----:B------:R-:W-:Y:S01]  /*0830*/  BSSY.RECONVERGENT B0, `(.L_x_2) ;  /* 0x0000034000007945 */ /* 0x000fe20003800200 */
[----:B------:R-:W-:Y:S01]  /*0840*/  IMAD R33, R33, 0xcccd, RZ ;  /* 0x0000cccd21217824 */ /* 0x000fe200078e02ff */
[C---:B------:R-:W-:Y:S02]  /*0850*/  LOP3.LUT P0, RZ, R20.reuse, UR4, RZ, 0xfc, !PT ;  /* 0x0000000414ff7c12 */ /* 0x040fe4000f80fcff */
[----:B------:R-:W-:Y:S02]  /*0860*/  IADD3 R20, PT, PT, R20, UR4, RZ ;  /* 0x0000000414147c10 */ /* 0x000fe4000fffe0ff */
[----:B------:R-:W-:-:S02]  /*0870*/  IADD3 R35, PT, PT, R35, 0x4, RZ ;  /* 0x0000000423237810 */ /* 0x000fc40007ffe0ff */
[----:B------:R-:W-:Y:S02]  /*0880*/  ISETP.GT.U32.OR P0, PT, R20, 0x10, !P0 ;  /* 0x000000101400780c */ /* 0x000fe40004704470 */
[----:B------:R-:W-:Y:S02]  /*0890*/  SHF.R.U32.HI R34, RZ, 0x14, R33 ;  /* 0x00000014ff227819 */ /* 0x000fe40000011621 */
[----:B------:R-:W-:Y:S02]  /*08a0*/  LOP3.LUT R35, R35, 0xffff, RZ, 0xc0, !PT ;  /* 0x0000ffff23237812 */ /* 0x000fe400078ec0ff */
[----:B------:R-:W-:Y:S02]  /*08b0*/  PRMT R39, R34, 0x9910, RZ ;  /* 0x0000991022277816 */ /* 0x000fe400000000ff */
[----:B------:R-:W-:Y:S02]  /*08c0*/  ISETP.GT.U32.AND P1, PT, R35, 0x9, PT ;  /* 0x000000092300780c */ /* 0x000fe40003f24070 */
[----:B------:R-:W-:Y:S01]  /*08d0*/  MOV R37, RZ ;  /* 0x000000ff00257202 */ /* 0x000fe20000000f00 */
[----:B------:R-:W-:Y:S01]  /*08e0*/  IMAD R34, R39, -0x14, R30 ;  /* 0xffffffec27227824 */ /* 0x000fe200078e021e */
[----:B------:R-:W-:-:S02]  /*08f0*/  MOV R35, UR8 ;  /* 0x0000000800237c02 */ /* 0x000fc40008000f00 */
[----:B------:R-:W-:Y:S01]  /*0900*/  SHF.R.U32.HI R32, RZ, 0x13, R32 ;  /* 0x00000013ff207819 */ /* 0x000fe20000011620 */
[----:B0-----:R-:W-:Y:S06]  /*0910*/  @P0 BRA `(.L_x_3) ;  /* 0x0000000000940947 */ /* 0x001fec0003800000 */
[----:B------:R-:W-:Y:S02]  /*0920*/  PRMT R21, R32, 0x9910, RZ ;  /* 0x0000991020157816 */ /* 0x000fe400000000ff */
[----:B------:R-:W-:-:S03]  /*0930*/  PLOP3.LUT P4, PT, PT, PT, UP0, 0x80, 0x8 ;  /* 0x000000000008781c */ /* 0x000fc60003f8f008 */
[----:B------:R-:W-:-:S05]  /*0940*/  IMAD R20, R21, -0xa, R30 ;  /* 0xfffffff615147824 */ /* 0x000fca00078e021e */
[C---:B------:R-:W-:Y:S02]  /*0950*/  PRMT R32, R20.reuse, 0x9910, RZ ;  /* 0x0000991014207816 */ /* 0x040fe400000000ff */
[----:B------:R-:W-:Y:S02]  /*0960*/  IADD3 R20, PT, PT, R20, 0x2, RZ ;  /* 0x0000000214147810 */ /* 0x000fe40007ffe0ff */
[----:B------:R-:W-:Y:S02]  /*0970*/  ISETP.NE.AND P0, PT, R32, -0x2, PT ;  /* 0xfffffffe2000780c */ /* 0x000fe40003f05270 */
[----:B------:R-:W-:-:S04]  /*0980*/  LOP3.LUT R20, R20, 0xffff, RZ, 0xc0, !PT ;  /* 0x0000ffff14147812 */ /* 0x000fc800078ec0ff */
[----:B------:R-:W-:Y:S02]  /*0990*/  ISETP.GE.U32.AND P3, PT, R20, 0x9, PT ;  /* 0x000000091400780c */ /* 0x000fe40003f66070 */
[----:B------:R-:W-:Y:S02]  /*09a0*/  SEL R20, RZ, 0xffffffff, !P0 ;  /* 0xffffffffff147807 */ /* 0x000fe40004000000 */
[----:B------:R-:W-:-:S04]  /*09b0*/  @P4 SEL R20, RZ, 0xffffffff, P3 ;  /* 0xffffffffff144807 */ /* 0x000fc80001800000 */
[----:B------:R-:W-:-:S04]  /*09c0*/  LOP3.LUT R20, R20, 0x1, RZ, 0xc0, !PT ;  /* 0x0000000114147812 */ /* 0x000fc800078ec0ff */
[----:B------:R-:W-:-:S13]  /*09d0*/  ISETP.NE.U32.AND P0, PT, R20, 0x1, PT ;  /* 0x000000011400780c */ /* 0x000fda0003f05070 */
[----:B------:R-:W-:Y:S05]  /*09e0*/  @P0 BRA `(.L_x_3) ;  /* 0x0000000000600947 */ /* 0x000fea0003800000 */
[----:B------:R-:W0:Y:S01]  /*09f0*/  S2R R20, SR_TID.X ;  /* 0x0000000000147919 */ /* 0x000e220000002100 */
[----:B------:R-:W-:Y:S01]  /*0a00*/  IMAD.U32 R37, RZ, RZ, UR6 ;  /* 0x00000006ff257e24 */ /* 0x000fe2000f8e00ff */
[----:B------:R-:W-:Y:S01]  /*0a10*/  MOV R39, UR4 ;  /* 0x0000000400277c02 */ /* 0x000fe20008000f00 */
[----:B------:R-:W-:Y:S01]  /*0a20*/  IMAD R21, R21, 0x12c0, RZ ;  /* 0x000012c015157824 */ /* 0x000fe200078e02ff */
[----:B0-----:R-:W-:Y:S02]  /*0a30*/  LOP3.LUT R32, R20, 0x7, RZ, 0xc0, !PT ;  /* 0x0000000714207812 */ /* 0x001fe400078ec0ff */
[----:B------:R-:W-:Y:S02]  /*0a40*/  IADD3 R20, PT, PT, R29, 0x2, RZ ;  /* 0x000000021d147810 */ /* 0x000fe40007ffe0ff */
[----:B------:R-:W-:Y:S02]  /*0a50*/  IADD3 R32, PT, PT, R32, UR5, RZ ;  /* 0x0000000520207c10 */ /* 0x000fe4000fffe0ff */
[----:B------:R-:W-:-:S02]  /*0a60*/  LOP3.LUT R20, R20, 0xffff, RZ, 0xc0, !PT ;  /* 0x0000ffff14147812 */ /* 0x000fc400078ec0ff */
[----:B------:R-:W-:Y:S02]  /*0a70*/  LEA R36, R37, R32, 0x3 ;  /* 0x0000002025247211 */ /* 0x000fe400078e18ff */
[----:B------:R-:W-:Y:S01]  /*0a80*/  IADD3 R37, PT, PT, RZ, -R21, RZ ;  /* 0x80000015ff257210 */ /* 0x000fe20007ffe0ff */
[----:B------:R-:W-:Y:S01]  /*0a90*/  IMAD R32, R20, 0xcccd, RZ ;  /* 0x0000cccd14207824 */ /* 0x000fe200078e02ff */
[----:B------:R-:W-:Y:S01]  /*0aa0*/  IADD3 R36, PT, PT, R36, UR11, RZ ;  /* 0x0000000b24247c10 */ /* 0x000fe2000fffe0ff */
[----:B------:R-:W0:Y:S01]  /*0ab0*/  LDC.64 R20, c[0x0][0x380] ;  /* 0x0000e000ff147b82 */ /* 0x000e220000000a00 */
[----:B------:R-:W-:Y:S02]  /*0ac0*/  PRMT R37, R37, 0x7710, RZ ;  /* 0x0000771025257816 */ /* 0x000fe400000000ff */
[----:B------:R-:W-:Y:S01]  /*0ad0*/  SHF.R.U32.HI R32, RZ, 0x14, R32 ;  /* 0x00000014ff207819 */ /* 0x000fe20000011620 */
[----:B------:R-:W-:-:S04]  /*0ae0*/  IMAD R39, R39, 0x1e00, R36 ;  /* 0x00001e0027277824 */ /* 0x000fc800078e0224 */
[----:B------:R-:W-:Y:S01]  /*0af0*/  IMAD R36, R32, 0x1e000, R39 ;  /* 0x0001e00020247824 */ /* 0x000fe200078e0227 */
[----:B------:R-:W-:-:S04]  /*0b00*/  IADD3 R32, PT, PT, R37, R4, RZ ;  /* 0x0000000425207210 */ /* 0x000fc80007ffe0ff */
[----:B------:R-:W-:Y:S02]  /*0b10*/  IADD3 R37, PT, PT, R36, 0x1e00, RZ ;  /* 0x00001e0024257810 */ /* 0x000fe40007ffe0ff */
[----:B------:R-:W-:Y:S02]  /*0b20*/  LOP3.LUT R32, R32, 0xffff, RZ, 0xc0, !PT ;  /* 0x0000ffff20207812 */ /* 0x000fe400078ec0ff */
[----:B------:R-:W-:-:S04]  /*0b30*/  @!P2 IADD3 R37, PT, PT, R36, RZ, RZ ;  /* 0x000000ff2425a210 */ /* 0x000fc80007ffe0ff */
[----:B------:R-:W-:-:S05]  /*0b40*/  IADD3 R37, PT, PT, R37, -0x1fe0, R32 ;  /* 0xffffe02025257810 */ /* 0x000fca0007ffe020 */
[----:B0-----:R-:W-:-:S05]  /*0b50*/  IMAD.WIDE R20, R37, 0x4, R20 ;  /* 0x0000000425147825 */ /* 0x001fca00078e0214 */
[----:B------:R0:W5:Y:S02]  /*0b60*/  LDG.E.CONSTANT R37, desc[UR12][R20.64] ;  /* 0x0000000c14257981 */ /* 0x000164000c1e9900 */
.L_x_3:
[----:B------:R-:W-:Y:S05]  /*0b70*/  BSYNC.RECONVERGENT B0 ;  /* 0x0000000000007941 */ /* 0x000fea0003800200 */
.L_x_2:
[----:B------:R-:W-:Y:S01]  /*0b80*/  @!P1 IADD3 R35, PT, PT, RZ, UR10, RZ ;  /* 0x0000000aff239c10 */ /* 0x000fe2000fffe0ff */
[----:B-----5:R1:W-:Y:S01]  /*0b90*/  STS [R28+-0x40], R37 ;  /* 0xffffc0251c007388 */ /* 0x0203e20000000800 */
[----:B------:R-:W-:Y:S01]  /*0ba0*/  SHF.R.U32.HI R31, RZ, 0x13, R31 ;  /* 0x00000013ff1f7819 */ /* 0x000fe2000001161f */
[----:B------:R-:W-:Y:S01]  /*0bb0*/  BSSY.RECONVERGENT B0, `(.L_x_4) ;  /* 0x0000030000007945 */ /* 0x000fe20003800200 */
[C---:B------:R-:W-:Y:S01]  /*0bc0*/  LOP3.LUT P0, RZ, R35.reuse, UR4, RZ, 0xfc, !PT ;  /* 0x0000000423ff7c12 */ /* 0x040fe2000f80fcff */
[----:B0-----:R-:W-:Y:S01]  /*0bd0*/  HFMA2 R21, -RZ, RZ, 0, 0 ;  /* 0x00000000ff157431 */ /* 0x001fe200000001ff */
[----:B------:R-:W-:Y:S02]  /*0be0*/  IADD3 R35, PT, PT, R35, UR4, RZ ;  /* 0x0000000423237c10 */ /* 0x000fe4000fffe0ff */
[----:B------:R-:W-:Y:S02]  /*0bf0*/  PRMT R31, R31, 0x9910, RZ ;  /* 0x000099101f1f7816 */ /* 0x000fe400000000ff */
[----:B------:R-:W-:-:S02]  /*0c00*/  ISETP.GT.U32.OR P0, PT, R35, 0x10, !P0 ;  /* 0x000000102300780c */ /* 0x000fc40004704470 */
[----:B------:R-:W-:Y:S02]  /*0c10*/  IADD3 R34, PT, PT, R34, 0x6, RZ ;  /* 0x0000000622227810 */ /* 0x000fe40007ffe0ff */
[----:B------:R-:W-:Y:S02]  /*0c20*/  MOV R35, R31 ;  /* 0x0000001f00237202 */ /* 0x000fe40000000f00 */
[----:B------:R-:W-:Y:S02]  /*0c30*/  LOP3.LUT R34, R34, 0xffff, RZ, 0xc0, !PT ;  /* 0x0000ffff22227812 */ /* 0x000fe400078ec0ff */
[----:B------:R-:W-:Y:S01]  /*0c40*/  MOV R31, UR8 ;  /* 0x00000008001f7c02 */ /* 0x000fe20008000f00 */
[----:B------:R-:W-:Y:S01]  /*0c50*/  IMAD R20, R35, 0x12c0, RZ ;  /* 0x000012c023147824 */ /* 0x000fe200078e02ff */
[----:B------:R-:W-:-:S03]  /*0c60*/  ISETP.GT.U32.AND P2, PT, R34, 0x9, PT ;  /* 0x000000092200780c */ /* 0x000fc60003f44070 */
[----:B-1----:R-:W-:Y:S10]  /*0c70*/  @P0 BRA `(.L_x_5) ;  /* 0x00000000008c0947 */ /* 0x002ff40003800000 */
[----:B------:R-:W-:Y:S01]  /*0c80*/  IMAD R32, R35, -0xa, R30 ;  /* 0xfffffff623207824 */ /* 0x000fe200078e021e */
[----:B------:R-:W-:-:S04]  /*0c90*/  PLOP3.LUT P4, PT, PT, PT, UP0, 0x80, 0x8 ;  /* 0x000000000008781c */ /* 0x000fc80003f8f008 */
        /* <DEDUP_REMOVED lines=11> */
[----:B------:R-:W-:Y:S02]  /*0d50*/  MOV R35, UR6 ;  /* 0x0000000600237c02 */ /* 0x000fe40008000f00 */
[----:B------:R-:W-:Y:S02]  /*0d60*/  MOV R37, UR4 ;  /* 0x0000000400257c02 */ /* 0x000fe40008000f00 */
[----:B0-----:R-:W-:Y:S02]  /*0d70*/  LOP3.LUT R32, R21, 0x7, RZ, 0xc0, !PT ;  /* 0x0000000715207812 */ /* 0x001fe400078ec0ff */
[----:B------:R-:W-:Y:S02]  /*0d80*/  IADD3 R21, PT, PT, R29, 0x4, RZ ;  /* 0x000000041d157810 */ /* 0x000fe40007ffe0ff */
[----:B------:R-:W-:Y:S02]  /*0d90*/  IADD3 R32, PT, PT, R32, UR5, RZ ;  /* 0x0000000520207c10 */ /* 0x000fe4000fffe0ff */
[----:B------:R-:W-:-:S02]  /*0da0*/  LOP3.LUT R21, R21, 0xffff, RZ, 0xc0, !PT ;  /* 0x0000ffff15157812 */ /* 0x000fc400078ec0ff */
[----:B------:R-:W-:Y:S01]  /*0db0*/  LEA R34, R35, R32, 0x3 ;  /* 0x0000002023227211 */ /* 0x000fe200078e18ff */
[----:B------:R-:W-:Y:S02]  /*0dc0*/  IMAD.MOV R35, RZ, RZ, -R20 ;  /* 0x000000ffff237224 */ /* 0x000fe400078e0a14 */
        /* <DEDUP_REMOVED lines=12> */
[----:B0-----:R-:W-:-:S06]  /*0e90*/  IMAD.WIDE R20, R35, 0x4, R20 ;  /* 0x0000000423147825 */ /* 0x001fcc00078e0214 */
[----:B------:R0:W5:Y:S02]  /*0ea0*/  LDG.E.CONSTANT R21, desc[UR12][R20.64] ;  /* 0x0000000c14157981 */ /* 0x000164000c1e9900 */
.L_x_5:
[----:B------:R-:W-:Y:S05]  /*0eb0*/  BSYNC.RECONVERGENT B0 ;  /* 0x0000000000007941 */ /* 0x000fea0003800200 */
.L_x_4:
[----:B------:R-:W-:Y:S01]  /*0ec0*/  @!P2 IADD3 R31, PT, PT, RZ, UR10, RZ ;  /* 0x0000000aff1fac10 */ /* 0x000fe2000fffe0ff */
[----:B-----5:R1:W-:Y:S01]  /*0ed0*/  STS [R28], R21 ;  /* 0x000000151c007388 */ /* 0x0203e20000000800 */
[----:B------:R-:W-:Y:S01]  /*0ee0*/  SHF.R.U32.HI R33, RZ, 0x13, R33 ;  /* 0x00000013ff217819 */ /* 0x000fe20000011621 */
[----:B------:R-:W-:Y:S01]  /*0ef0*/  BSSY.RECONVERGENT B0, `(.L_x_6) ;  /* 0x000002b000007945 */ /* 0x000fe20003800200 */
[C---:B------:R-:W-:Y:S02]  /*0f00*/  LOP3.LUT P0, RZ, R31.reuse, UR4, RZ, 0xfc, !PT ;  /* 0x000000041fff7c12 */ /* 0x040fe4000f80fcff */
[----:B------:R-:W-:Y:S02]  /*0f10*/  IADD3 R31, PT, PT, R31, UR4, RZ ;  /* 0x000000041f1f7c10 */ /* 0x000fe4000fffe0ff */
[----:B------:R-:W-:Y:S02]  /*0f20*/  PRMT R33, R33, 0x9910, RZ ;  /* 0x0000991021217816 */ /* 0x000fe400000000ff */
[----:B------:R-:W-:-:S02]  /*0f30*/  ISETP.GT.U32.OR P0, PT, R31, 0x10, !P0 ;  /* 0x000000101f00780c */ /* 0x000fc40004704470 */
[----:B------:R-:W-:Y:S01]  /*0f40*/  MOV R31, RZ ;  /* 0x000000ff001f7202 */ /* 0x000fe20000000f00 */
[----:B0-----:R-:W-:-:S10]  /*0f50*/  IMAD R20, R33, 0x12c0, RZ ;  /* 0x000012c021147824 */ /* 0x001fd400078e02ff */
[----:B-1----:R-:W-:Y:S05]  /*0f60*/  @P0 BRA `(.L_x_7) ;  /* 0x00000000008c0947 */ /* 0x002fea0003800000 */
[----:B------:R-:W-:Y:S01]  /*0f70*/  IMAD R30, R33, -0xa, R30 ;  /* 0xfffffff6211e7824 */ /* 0x000fe200078e021e */
[----:B------:R-:W-:-:S04]  /*0f80*/  PLOP3.LUT P3, PT, PT, PT, UP0, 0x80, 0x8 ;  /* 0x000000000008781c */ /* 0x000fc80003f6f008 */
[C---:B------:R-:W-:Y:S02]  /*0f90*/  PRMT R21, R30.reuse, 0x9910, RZ ;  /* 0x000099101e157816 */ /* 0x040fe400000000ff */
[----:B------:R-:W-:Y:S02]  /*0fa0*/  IADD3 R30, PT, PT, R30, 0x6, RZ ;  /* 0x000000061e1e7810 */ /* 0x000fe40007ffe0ff */
[----:B------:R-:W-:Y:S02]  /*0fb0*/  ISETP.NE.AND P0, PT, R21, -0x6, PT ;  /* 0xfffffffa1500780c */ /* 0x000fe40003f05270 */
[----:B------:R-:W-:Y:S02]  /*0fc0*/  LOP3.LUT R30, R30, 0xffff, RZ, 0xc0, !PT ;  /* 0x0000ffff1e1e7812 */ /* 0x000fe400078ec0ff */
[----:B------:R-:W-:Y:S02]  /*0fd0*/  SEL R21, RZ, 0xffffffff, !P0 ;  /* 0xffffffffff157807 */ /* 0x000fe40004000000 */
[----:B------:R-:W-:-:S04]  /*0fe0*/  ISETP.GE.U32.AND P1, PT, R30, 0x9, PT ;  /* 0x000000091e00780c */ /* 0x000fc80003f26070 */
[----:B------:R-:W-:-:S04]  /*0ff0*/  @P3 SEL R21, RZ, 0xffffffff, P1 ;  /* 0xffffffffff153807 */ /* 0x000fc80000800000 */
[----:B------:R-:W-:-:S04]  /*1000*/  LOP3.LUT R21, R21, 0x1, RZ, 0xc0, !PT ;  /* 0x0000000115157812 */ /* 0x000fc800078ec0ff */
[----:B------:R-:W-:-:S13]  /*1010*/  ISETP.NE.U32.AND P0, PT, R21, 0x1, PT ;  /* 0x000000011500780c */ /* 0x000fda0003f05070 */
[----:B------:R-:W-:Y:S05]  /*1020*/  @P0 BRA `(.L_x_7) ;  /* 0x00000000005c0947 */ /* 0x000fea0003800000 */
[----:B------:R-:W0:Y:S01]  /*1030*/  S2R R21, SR_TID.X ;  /* 0x0000000000157919 */ /* 0x000e220000002100 */
[----:B------:R-:W-:Y:S02]  /*1040*/  MOV R31, UR6 ;  /* 0x00000006001f7c02 */ /* 0x000fe40008000f00 */
[----:B------:R-:W-:Y:S02]  /*1050*/  IADD3 R32, PT, PT, RZ, -R20, RZ ;  /* 0x80000014ff207210 */ /* 0x000fe40007ffe0ff */
[----:B------:R-:W-:Y:S02]  /*1060*/  MOV R34, UR4 ;  /* 0x0000000400227c02 */ /* 0x000fe40008000f00 */
[----:B------:R-:W-:Y:S02]  /*1070*/  PRMT R32, R32, 0x7710, RZ ;  /* 0x0000771020207816 */ /* 0x000fe400000000ff */
[----:B0-----:R-:W-:Y:S02]  /*1080*/  LOP3.LUT R30, R21, 0x7, RZ, 0xc0, !PT ;  /* 0x00000007151e7812 */ /* 0x001fe400078ec0ff */
[----:B------:R-:W-:-:S02]  /*1090*/  IADD3 R21, PT, PT, R29, 0x6, RZ ;  /* 0x000000061d157810 */ /* 0x000fc40007ffe0ff */
[----:B------:R-:W-:Y:S02]  /*10a0*/  IADD3 R30, PT, PT, R30, UR5, RZ ;  /* 0x000000051e1e7c10 */ /* 0x000fe4000fffe0ff */
[----:B------:R-:W-:Y:S02]  /*10b0*/  LOP3.LUT R21, R21, 0xffff, RZ, 0xc0, !PT ;  /* 0x0000ffff15157812 */ /* 0x000fe400078ec0ff */
[----:B------:R-:W-:-:S03]  /*10c0*/  LEA R31, R31, R30, 0x3 ;  /* 0x0000001e1f1f7211 */ /* 0x000fc600078e18ff */
[----:B------:R-:W-:Y:S01]  /*10d0*/  IMAD R30, R21, 0xcccd, RZ ;  /* 0x0000cccd151e7824 */ /* 0x000fe200078e02ff */
[----:B------:R-:W-:Y:S01]  /*10e0*/  IADD3 R31, PT, PT, R31, UR11, RZ ;  /* 0x0000000b1f1f7c10 */ /* 0x000fe2000fffe0ff */
[----:B------:R-:W0:Y:S03]  /*10f0*/  LDC.64 R20, c[0x0][0x380] ;  /* 0x0000e000ff147b82 */ /* 0x000e260000000a00 */
[----:B------:R-:W-:Y:S01]  /*1100*/  SHF.R.U32.HI R30, RZ, 0x14, R30 ;  /* 0x00000014ff1e7819 */ /* 0x000fe2000001161e */
[----:B------:R-:W-:-:S04]  /*1110*/  IMAD R31, R34, 0x1e00, R31 ;  /* 0x00001e00221f7824 */ /* 0x000fc800078e021f */
[----:B------:R-:W-:Y:S01]  /*1120*/  IMAD R31, R30, 0x1e000, R31 ;  /* 0x0001e0001e1f7824 */ /* 0x000fe200078e021f */
[----:B------:R-:W-:-:S04]  /*1130*/  IADD3 R30, PT, PT, R32, R23, RZ ;  /* 0x00000017201e7210 */ /* 0x000fc80007ffe0ff */
[C---:B------:R-:W-:Y:S02]  /*1140*/  IADD3 R33, PT, PT, R31.reuse, 0x1e00, RZ ;  /* 0x00001e001f217810 */ /* 0x040fe40007ffe0ff */
[----:B------:R-:W-:Y:S02]  /*1150*/  LOP3.LUT R30, R30, 0xffff, RZ, 0xc0, !PT ;  /* 0x0000ffff1e1e7812 */ /* 0x000fe400078ec0ff */
[----:B------:R-:W-:-:S04]  /*1160*/  @!P2 IADD3 R33, PT, PT, R31, RZ, RZ ;  /* 0x000000ff1f21a210 */ /* 0x000fc80007ffe0ff */
[----:B------:R-:W-:-:S05]  /*1170*/  IADD3 R33, PT, PT, R33, -0x1fe0, R30 ;  /* 0xffffe02021217810 */ /* 0x000fca0007ffe01e */
[----:B0-----:R-:W-:-:S05]  /*1180*/  IMAD.WIDE R20, R33, 0x4, R20 ;  /* 0x0000000421147825 */ /* 0x001fca00078e0214 */
[----:B------:R0:W5:Y:S02]  /*1190*/  LDG.E.CONSTANT R31, desc[UR12][R20.64] ;  /* 0x0000000c141f7981 */ /* 0x000164000c1e9900 */
.L_x_7:
[----:B------:R-:W-:Y:S05]  /*11a0*/  BSYNC.RECONVERGENT B0 ;  /* 0x0000000000007941 */ /* 0x000fea0003800200 */
.L_x_6:
[----:B------:R-:W-:Y:S01]  /*11b0*/  UIADD3 UR7, UPT, UPT, UR7, 0x100, URZ ;  /* 0x0000010007077890 */ /* 0x000fe2000fffe0ff */
[----:B-----5:R1:W-:Y:S01]  /*11c0*/  STS [R28+0x40], R31 ;  /* 0x0000401f1c007388 */ /* 0x0203e20000000800 */
[----:B------:R-:W-:Y:S01]  /*11d0*/  IADD3 R29, PT, PT, R29, 0x8, RZ ;  /* 0x000000081d1d7810 */ /* 0x000fe20007ffe0ff */
[----:B------:R-:W-:Y:S01]  /*11e0*/  VIADD R22, R22, 0xf00 ;  /* 0x00000f0016167836 */ /* 0x000fe20000000000 */
[----:B------:R-:W-:Y:S01]  /*11f0*/  UISETP.NE.AND UP1, UPT, UR7, 0x1480, UPT ;  /* 0x000014800700788c */ /* 0x000fe2000bf25270 */
[----:B------:R-:W-:Y:S02]  /*1200*/  IADD3 R27, PT, PT, R27, 0x8, RZ ;  /* 0x000000081b1b7810 */ /* 0x000fe40007ffe0ff */
[----:B------:R-:W-:Y:S02]  /*1210*/  IADD3 R23, PT, PT, R23, 0xf00, RZ ;  /* 0x00000f0017177810 */ /* 0x000fe40007ffe0ff */
[----:B------:R-:W-:Y:S02]  /*1220*/  IADD3 R25, PT, PT, R25, 0x8, RZ ;  /* 0x0000000819197810 */ /* 0x000fe40007ffe0ff */
[----:B------:R-:W-:-:S02]  /*1230*/  IADD3 R26, PT, PT, R26, 0x8, RZ ;  /* 0x000000081a1a7810 */ /* 0x000fc40007ffe0ff */
[----:B------:R-:W-:Y:S02]  /*1240*/  IADD3 R4, PT, PT, R4, 0xf00, RZ ;  /* 0x00000f0004047810 */ /* 0x000fe40007ffe0ff */
[----:B------:R-:W-:Y:S02]  /*1250*/  IADD3 R24, PT, PT, R24, 0xf00, RZ ;  /* 0x00000f0018187810 */ /* 0x000fe40007ffe0ff */
[----:B-1----:R-:W-:Y:S01]  /*1260*/  IADD3 R28, PT, PT, R28, 0x100, RZ ;  /* 0x000001001c1c7810 */ /* 0x002fe20007ffe0ff */
[----:B------:R-:W-:Y:S06]  /*1270*/  BRA.U UP1, `(.L_x_8) ;  /* 0xfffffff101607547 */ /* 0x000fec000b83ffff */
[----:B------:R-:W1:Y:S01]  /*1280*/  S2R R41, SR_TID.X ;  /* 0x0000000000297919 */ /* 0x000e620000002100 */
[----:B0-----:R-:W0:Y:S01]  /*1290*/  LDC.64 R20, c[0x0][0x388] ;  /* 0x0000e200ff147b82 */ /* 0x001e220000000a00 */
[----:B------:R-:W-:Y:S02]  /*12a0*/  MOV R23, UR6 ;  /* 0x0000000600177c02 */ /* 0x000fe40008000f00 */
[----:B------:R-:W-:Y:S02]  /*12b0*/  MOV R22, UR6 ;  /* 0x0000000600167c02 */ /* 0x000fe40008000f00 */
[----:B------:R-:W-:Y:S02]  /*12c0*/  MOV R25, UR4 ;  /* 0x0000000400197c02 */ /* 0x000fe40008000f00 */
[----:B-1----:R-:W-:Y:S02]  /*12d0*/  ISETP.GT.U32.AND P0, PT, R41, 0x7, PT ;  /* 0x000000072900780c */ /* 0x002fe40003f04070 */
[----:B------:R-:W-:-:S05]  /*12e0*/  SHF.R.U32.HI R4, RZ, 0x3, R41 ;  /* 0x00000003ff047819 */ /* 0x000fca0000011629 */
[----:B------:R-:W-:-:S05]  /*12f0*/  IMAD R4, R4, 0x1d8, R41 ;  /* 0x000001d804047824 */ /* 0x000fca00078e0229 */
[----:B------:R-:W-:Y:S02]  /*1300*/  LEA R4, R23, R4, 0x3 ;  /* 0x0000000417047211 */ /* 0x000fe400078e18ff */
[----:B------:R-:W-:Y:S02]  /*1310*/  MOV R23, UR4 ;  /* 0x0000000400177c02 */ /* 0x000fe40008000f00 */
[----:B------:R-:W-:-:S03]  /*1320*/  @!P0 LEA R22, R22, R41, 0x3 ;  /* 0x0000002916168211 */ /* 0x000fc600078e18ff */
[----:B------:R-:W-:Y:S02]  /*1330*/  IMAD R23, R23, 0x5a0, R4 ;  /* 0x000005a017177824 */ /* 0x000fe400078e0204 */
[----:B------:R-:W-:Y:S02]  /*1340*/  @!P0 IMAD R25, R25, 0x5a0, R22 ;  /* 0x000005a019198824 */ /* 0x000fe400078e0216 */
[----:B0-----:R-:W-:-:S04]  /*1350*/  IMAD.WIDE.U32 R22, R23, 0x4, R20 ;  /* 0x0000000417167825 */ /* 0x001fc800078e0014 */
[----:B------:R-:W-:Y:S01]  /*1360*/  @!P0 IMAD.WIDE.U32 R20, R25, 0x4, R20 ;  /* 0x0000000419148825 */ /* 0x000fe200078e0014 */
[----:B------:R-:W2:Y:S04]  /*1370*/  LDG.E.CONSTANT R40, desc[UR12][R22.64] ;  /* 0x0000000c16287981 */ /* 0x000ea8000c1e9900 */
[----:B------:R0:W3:Y:S01]  /*1380*/  @!P0 LDG.E.CONSTANT R42, desc[UR12][R20.64+0xf00] ;  /* 0x000f000c142a8981 */ /* 0x0000e2000c1e9900 */
[----:B------:R-:W1:Y:S01]  /*1390*/  S2UR UR9, SR_CgaCtaId ;  /* 0x00000000000979c3 */ /* 0x000e620000008800 */
[----:B------:R-:W-:Y:S01]  /*13a0*/  UMOV UR8, 0x400 ;  /* 0x0000040000087882 */ /* 0x000fe20000000000 */
[C---:B------:R-:W-:Y:S01]  /*13b0*/  SHF.L.U32 R4, R41.reuse, 0x2, RZ ;  /* 0x0000000229047819 */ /* 0x040fe200000006ff */
[----:B------:R-:W-:Y:S01]  /*13c0*/  UIADD3 UR7, UPT, UPT, UR8, 0x1400, URZ ;  /* 0x0000140008077890 */ /* 0x000fe2000fffe0ff */
[----:B------:R-:W-:Y:S01]  /*13d0*/  SHF.R.U32.HI R25, RZ, 0x2, R41 ;  /* 0x00000002ff197819 */ /* 0x000fe20000011629 */
[----:B------:R-:W-:Y:S01]  /*13e0*/  UIADD3 UR4, UPT, UPT, UR4, 0x1, URZ ;  /* 0x0000000104047890 */ /* 0x000fe2000fffe0ff */
[----:B------:R-:W-:-:S02]  /*13f0*/  SHF.L.U32 R24, R41, 0x1e, RZ ;  /* 0x0000001e29187819 */ /* 0x000fc400000006ff */
[----:B------:R-:W-:Y:S01]  /*1400*/  SHF.L.U32 R44, R41, 0x4, RZ ;  /* 0x00000004292c7819 */ /* 0x000fe200000006ff */
[----:B------:R-:W-:Y:S01]  /*1410*/  UISETP.NE.AND UP1, UPT, UR4, 0x3, UPT ;  /* 0x000000030400788c */ /* 0x000fe2000bf25270 */
[----:B------:R-:W-:Y:S02]  /*1420*/  LOP3.LUT R4, R4, 0x4, RZ, 0xc0, !PT ;  /* 0x0000000404047812 */ /* 0x000fe400078ec0ff */
[----:B------:R-:W-:Y:S02]  /*1430*/  SHF.R.S32.HI R24, RZ, 0x1f, R24 ;  /* 0x0000001fff187819 */ /* 0x000fe40000011418 */
[----:B------:R-:W-:Y:S01]  /*1440*/  LOP3.LUT R44, R44, 0x10, RZ, 0xc0, !PT ;  /* 0x000000102c2c7812 */ /* 0x000fe200078ec0ff */
[----:B------:R-:W-:Y:S01]  /*1450*/  IMAD R4, R25, 0x140, R4 ;  /* 0x0000014019047824 */ /* 0x000fe200078e0204 */
[----:B0-----:R-:W-:-:S04]  /*1460*/  LOP3.LUT R21, R24, 0x50, RZ, 0xc0, !PT ;  /* 0x0000005018157812 */ /* 0x001fc800078ec0ff */
[----:B------:R-:W-:Y:S01]  /*1470*/  IADD3 R4, PT, PT, R4, R21, RZ ;  /* 0x0000001504047210 */ /* 0x000fe20007ffe0ff */
[----:B-1----:R-:W-:Y:S02]  /*1480*/  ULEA UR7, UR9, UR7, 0x18 ;  /* 0x0000000709077291 */ /* 0x002fe4000f8ec0ff */
[----:B------:R-:W-:-:S04]  /*1490*/  ULEA UR8, UR9, UR8, 0x18 ;  /* 0x0000000809087291 */ /* 0x000fc8000f8ec0ff */
[----:B------:R-:W-:Y:S02]  /*14a0*/  LEA R41, R41, UR7, 0x2 ;  /* 0x0000000729297c11 */ /* 0x000fe4000f8e10ff */
[----:B------:R-:W-:-:S03]  /*14b0*/  LEA R4, R4, UR8, 0x2 ;  /* 0x0000000804047c11 */ /* 0x000fc6000f8e10ff */
[----:B--2---:R-:W-:Y:S04]  /*14c0*/  STS [R41], R40 ;  /* 0x0000002829007388 */ /* 0x004fe80000000800 */
[----:B---3--:R-:W-:Y:S01]  /*14d0*/  @!P0 STS [R41+0x40], R42 ;  /* 0x0000402a29008388 */ /* 0x008fe20000000800 */
[----:B------:R-:W-:Y:S06]  /*14e0*/  BAR.SYNC.DEFER_BLOCKING 0x0 ;  /* 0x0000000000007b1d */ /* 0x000fec0000010000 */
[----:B------:R-:W-:Y:S04]  /*14f0*/  LDS.128 R36, [R4] ;  /* 0x0000000004247984 */ /* 0x000fe80000000c00 */
[----:B------:R-:W0:Y:S04]  /*1500*/  LDS.128 R28, [R44+UR7] ;  /* 0x000000072c1c7984 */ /* 0x000e280008000c00 */
[----:B------:R-:W1:Y:S04]  /*1510*/  LDS.128 R20, [R4+0x280] ;  /* 0x0002800004147984 */ /* 0x000e680000000c00 */
[----:B------:R-:W2:Y:S04]  /*1520*/  LDS.128 R32, [R4+0x20] ;  /* 0x0000200004207984 */ /* 0x000ea80000000c00 */
[----:B------:R-:W3:Y:S04]  /*1530*/  LDS.128 R24, [R44+UR7+0x20] ;  /* 0x000020072c187984 */ /* 0x000ee80008000c00 */
[----:B------:R-:W4:Y:S01]  /*1540*/  LDS.128 R40, [R4+0x2a0] ;  /* 0x0002a00004287984 */ /* 0x000f220000000c00 */
[----:B0-----:R-:W-:Y:S01]  /*1550*/  FFMA R15, R36, R28, R15 ;  /* 0x0000001c240f7223 */ /* 0x001fe2000000000f */
[----:B------:R-:W-:Y:S01]  /*1560*/  FFMA R12, R37, R29, R12 ;  /* 0x0000001d250c7223 */ /* 0x000fe2000000000c */
[----:B------:R-:W-:Y:S01]  /*1570*/  FFMA R49, R38, R30, R49 ;  /* 0x0000001e26317223 */ /* 0x000fe20000000031 */
[----:B------:R-:W-:Y:S01]  /*1580*/  FFMA R50, R39, R31, R50 ;  /* 0x0000001f27327223 */ /* 0x000fe20000000032 */
[----:B-1----:R-:W-:Y:S01]  /*1590*/  FFMA R11, R28, R20, R11 ;  /* 0x000000141c0b7223 */ /* 0x002fe2000000000b */
[----:B------:R-:W-:Y:S01]  /*15a0*/  FFMA R10, R29, R21, R10 ;  /* 0x000000151d0a7223 */ /* 0x000fe2000000000a */
[----:B------:R-:W-:Y:S01]  /*15b0*/  FFMA R57, R30, R22, R57 ;  /* 0x000000161e397223 */ /* 0x000fe20000000039 */
[----:B------:R-:W-:Y:S01]  /*15c0*/  FFMA R62, R31, R23, R62 ;  /* 0x000000171f3e7223 */ /* 0x000fe2000000003e */
[----:B------:R-:W0:Y:S01]  /*15d0*/  LDS.128 R36, [R4+0x40] ;  /* 0x0000400004247984 */ /* 0x000e220000000c00 */
[----:B--2---:R-:W-:Y:S01]  /*15e0*/  FFMA R65, R28, R32, R65 ;  /* 0x000000201c417223 */ /* 0x004fe20000000041 */
[----:B------:R-:W-:Y:S01]  /*15f0*/  FFMA R74, R29, R33, R74 ;  /* 0x000000211d4a7223 */ /* 0x000fe2000000004a */
[----:B------:R-:W-:Y:S01]  /*1600*/  FFMA R79, R30, R34, R79 ;  /* 0x000000221e4f7223 */ /* 0x000fe2000000004f */
[----:B------:R-:W1:Y:S01]  /*1610*/  LDS.128 R20, [R44+UR7+0x40] ;  /* 0x000040072c147984 */ /* 0x000e620008000c00 */
[----:B---3--:R-:W-:Y:S01]  /*1620*/  FFMA R15, R32, R24, R15 ;  /* 0x00000018200f7223 */ /* 0x008fe2000000000f */
[----:B------:R-:W-:Y:S01]  /*1630*/  FFMA R12, R33, R25, R12 ;  /* 0x00000019210c7223 */ /* 0x000fe2000000000c */
[----:B------:R-:W-:Y:S01]  /*1640*/  FFMA R49, R34, R26, R49 ;  /* 0x0000001a22317223 */ /* 0x000fe20000000031 */
[----:B------:R-:W-:Y:S01]  /*1650*/  FFMA R52, R31, R35, R52 ;  /* 0x000000231f347223 */ /* 0x000fe20000000034 */
[----:B------:R-:W-:Y:S01]  /*1660*/  FFMA R50, R35, R27, R50 ;  /* 0x0000001b23327223 */ /* 0x000fe20000000032 */
[----:B----4-:R-:W-:Y:S01]  /*1670*/  FFMA R13, R28, R40, R13 ;  /* 0x000000281c0d7223 */ /* 0x010fe2000000000d */
[----:B------:R-:W2:Y:S01]  /*1680*/  LDS.128 R32, [R4+0x2c0] ;  /* 0x0002c00004207984 */ /* 0x000ea20000000c00 */
[----:B------:R-:W-:Y:S01]  /*1690*/  FFMA R11, R40, R24, R11 ;  /* 0x00000018280b7223 */ /* 0x000fe2000000000b */
[----:B------:R-:W-:Y:S01]  /*16a0*/  FFMA R8, R29, R41, R8 ;  /* 0x000000291d087223 */ /* 0x000fe20000000008 */
[----:B------:R-:W-:Y:S01]  /*16b0*/  FFMA R10, R41, R25, R10 ;  /* 0x00000019290a7223 */ /* 0x000fe2000000000a */
[----:B------:R-:W-:Y:S01]  /*16c0*/  FFMA R59, R30, R42, R59 ;  /* 0x0000002a1e3b7223 */ /* 0x000fe2000000003b */
[----:B------:R-:W-:Y:S01]  /*16d0*/  FFMA R57, R42, R26, R57 ;  /* 0x0000001a2a397223 */ /* 0x000fe20000000039 */
[----:B------:R-:W-:Y:S01]  /*16e0*/  FFMA R64, R31, R43, R64 ;  /* 0x0000002b1f407223 */ /* 0x000fe20000000040 */
[----:B------:R-:W-:Y:S01]  /*16f0*/  FFMA R62, R43, R27, R62 ;  /* 0x0000001b2b3e7223 */ /* 0x000fe2000000003e */
[----:B------:R-:W3:Y:S04]  /*1700*/  LDS.128 R44, [R4+0x60] ;  /* 0x00006000042c7984 */ /* 0x000ee80000000c00 */
[----:B------:R-:W4:Y:S01]  /*1710*/  LDS.128 R40, [R4+0x2e0] ;  /* 0x0002e00004287984 */ /* 0x000f220000000c00 */
[-C--:B0-----:R-:W-:Y:S01]  /*1720*/  FFMA R7, R28, R36.reuse, R7 ;  /* 0x000000241c077223 */ /* 0x081fe20000000007 */
[----:B------:R-:W-:Y:S01]  /*1730*/  FFMA R65, R24, R36, R65 ;  /* 0x0000002418417223 */ /* 0x000fe20000000041 */
[-C--:B------:R-:W-:Y:S01]  /*1740*/  FFMA R6, R29, R37.reuse, R6 ;  /* 0x000000251d067223 */ /* 0x080fe20000000006 */
[----:B------:R-:W-:Y:S01]  /*1750*/  FFMA R74, R25, R37, R74 ;  /* 0x00000025194a7223 */ /* 0x000fe2000000004a */
[----:B-1----:R-:W-:Y:S01]  /*1760*/  FFMA R15, R36, R20, R15 ;  /* 0x00000014240f7223 */ /* 0x002fe2000000000f */
[----:B------:R-:W-:Y:S01]  /*1770*/  FFMA R12, R37, R21, R12 ;  /* 0x00000015250c7223 */ /* 0x000fe2000000000c */
[-C--:B------:R-:W-:Y:S01]  /*1780*/  FFMA R51, R30, R38.reuse, R51 ;  /* 0x000000261e337223 */ /* 0x080fe20000000033 */
[----:B------:R-:W-:Y:S01]  /*1790*/  FFMA R79, R26, R38, R79 ;  /* 0x000000261a4f7223 */ /* 0x000fe2000000004f */
[----:B------:R-:W-:Y:S01]  /*17a0*/  FFMA R49, R38, R22, R49 ;  /* 0x0000001626317223 */ /* 0x000fe20000000031 */
[-C--:B------:R-:W-:Y:S01]  /*17b0*/  FFMA R54, R31, R39.reuse, R54 ;  /* 0x000000271f367223 */ /* 0x080fe20000000036 */
[----:B------:R-:W-:Y:S01]  /*17c0*/  FFMA R52, R27, R39, R52 ;  /* 0x000000271b347223 */ /* 0x000fe20000000034 */
[----:B------:R-:W-:Y:S01]  /*17d0*/  FFMA R50, R39, R23, R50 ;  /* 0x0000001727327223 */ /* 0x000fe20000000032 */
[-C--:B--2---:R-:W-:Y:S01]  /*17e0*/  FFMA R73, R28, R32.reuse, R73 ;  /* 0x000000201c497223 */ /* 0x084fe20000000049 */
[----:B------:R-:W0:Y:S01]  /*17f0*/  LDS.128 R36, [R4+0x80] ;  /* 0x0000800004247984 */ /* 0x000e220000000c00 */
[----:B------:R-:W-:Y:S01]  /*1800*/  FFMA R13, R24, R32, R13 ;  /* 0x00000020180d7223 */ /* 0x000fe2000000000d */
[----:B------:R-:W-:Y:S01]  /*1810*/  FFMA R11, R32, R20, R11 ;  /* 0x00000014200b7223 */ /* 0x000fe2000000000b */
[-C--:B------:R-:W-:Y:S01]  /*1820*/  FFMA R82, R29, R33.reuse, R82 ;  /* 0x000000211d527223 */ /* 0x080fe20000000052 */
        /* <DEDUP_REMOVED lines=8> */
[-C--:B---3--:R-:W-:Y:S01]  /*18b0*/  FFMA R53, R30, R46.reuse, R53 ;  /* 0x0000002e1e357223 */ /* 0x088fe20000000035 */
[----:B------:R-:W1:Y:S01]  /*18c0*/  LDS.128 R32, [R4+0x300] ;  /* 0x0003000004207984 */ /* 0x000e620000000c00 */
[-C--:B------:R-:W-:Y:S01]  /*18d0*/  FFMA R51, R26, R46.reuse, R51 ;  /* 0x0000002e1a337223 */ /* 0x080fe20000000033 */
[----:B------:R-:W-:Y:S01]  /*18e0*/  FFMA R79, R22, R46, R79 ;  /* 0x0000002e164f7223 */ /* 0x000fe2000000004f */
[-C--:B------:R-:W-:Y:S01]  /*18f0*/  FFMA R56, R31, R47.reuse, R56 ;  /* 0x0000002f1f387223 */ /* 0x080fe20000000038 */
[-C--:B------:R-:W-:Y:S01]  /*1900*/  FFMA R54, R27, R47.reuse, R54 ;  /* 0x0000002f1b367223 */ /* 0x080fe20000000036 */
[----:B------:R-:W-:Y:S01]  /*1910*/  FFMA R52, R23, R47, R52 ;  /* 0x0000002f17347223 */ /* 0x000fe20000000034 */
[-C--:B------:R-:W-:Y:S01]  /*1920*/  FFMA R67, R28, R44.reuse, R67 ;  /* 0x0000002c1c437223 */ /* 0x080fe20000000043 */
[----:B------:R-:W-:Y:S01]  /*1930*/  FFMA R7, R24, R44, R7 ;  /* 0x0000002c18077223 */ /* 0x000fe20000000007 */
[-C--:B----4-:R-:W-:Y:S01]  /*1940*/  FFMA R9, R28, R40.reuse, R9 ;  /* 0x000000281c097223 */ /* 0x090fe20000000009 */
[-C--:B------:R-:W-:Y:S01]  /*1950*/  FFMA R73, R24, R40.reuse, R73 ;  /* 0x0000002818497223 */ /* 0x080fe20000000049 */
[----:B------:R-:W-:Y:S01]  /*1960*/  FFMA R13, R20, R40, R13 ;  /* 0x00000028140d7223 */ /* 0x000fe2000000000d */
[-C--:B------:R-:W-:Y:S01]  /*1970*/  FFMA R46, R29, R41.reuse, R16 ;  /* 0x000000291d2e7223 */ /* 0x080fe20000000010 */
        /* <DEDUP_REMOVED lines=8> */
[----:B------:R-:W-:Y:S01]  /*1a00*/  FFMA R65, R20, R44, R65 ;  /* 0x0000002c14417223 */ /* 0x000fe20000000041 */
[----:B------:R-:W2:Y:S01]  /*1a10*/  LDS.128 R40, [R4+0xa0] ;  /* 0x0000a00004287984 */ /* 0x000ea20000000c00 */
[-C--:B------:R-:W-:Y:S01]  /*1a20*/  FFMA R48, R29, R45.reuse, R48 ;  /* 0x0000002d1d307223 */ /* 0x080fe20000000030 */
[-C--:B------:R-:W-:Y:S01]  /*1a30*/  FFMA R6, R25, R45.reuse, R6 ;  /* 0x0000002d19067223 */ /* 0x080fe20000000006 */
[----:B------:R-:W-:Y:S01]  /*1a40*/  FFMA R74, R21, R45, R74 ;  /* 0x0000002d154a7223 */ /* 0x000fe2000000004a */
[-C--:B0-----:R-:W-:Y:S01]  /*1a50*/  FFMA R45, R28, R36.reuse, R19 ;  /* 0x000000241c2d7223 */ /* 0x081fe20000000013 */
[-C--:B------:R-:W-:Y:S01]  /*1a60*/  FFMA R44, R31, R39.reuse, R18 ;  /* 0x000000271f2c7223 */ /* 0x080fe20000000012 */
[-C--:B------:R-:W-:Y:S01]  /*1a70*/  FFMA R67, R24, R36.reuse, R67 ;  /* 0x0000002418437223 */ /* 0x080fe20000000043 */
[----:B------:R-:W-:Y:S01]  /*1a80*/  FFMA R7, R20, R36, R7 ;  /* 0x0000002414077223 */ /* 0x000fe20000000007 */
[-C--:B------:R-:W-:Y:S01]  /*1a90*/  FFMA R56, R27, R39.reuse, R56 ;  /* 0x000000271b387223 */ /* 0x080fe20000000038 */
[----:B------:R-:W-:Y:S01]  /*1aa0*/  FFMA R54, R23, R39, R54 ;  /* 0x0000002717367223 */ /* 0x000fe20000000036 */
[----:B------:R-:W0:Y:S01]  /*1ab0*/  LDS.128 R16, [R4+0x320] ;  /* 0x0003200004107984 */ /* 0x000e220000000c00 */
[-C--:B------:R-:W-:Y:S01]  /*1ac0*/  FFMA R76, R29, R37.reuse, R76 ;  /* 0x000000251d4c7223 */ /* 0x080fe2000000004c */
[-C--:B------:R-:W-:Y:S01]  /*1ad0*/  FFMA R48, R25, R37.reuse, R48 ;  /* 0x0000002519307223 */ /* 0x080fe20000000030 */
[----:B------:R-:W-:Y:S01]  /*1ae0*/  FFMA R6, R21, R37, R6 ;  /* 0x0000002515067223 */ /* 0x000fe20000000006 */
[-C--:B------:R-:W-:Y:S01]  /*1af0*/  FFMA R81, R30, R38.reuse, R81 ;  /* 0x000000261e517223 */ /* 0x080fe20000000051 */
[-C--:B------:R-:W-:Y:S01]  /*1b00*/  FFMA R53, R26, R38.reuse, R53 ;  /* 0x000000261a357223 */ /* 0x080fe20000000035 */
[----:B------:R-:W-:Y:S01]  /*1b10*/  FFMA R51, R22, R38, R51 ;  /* 0x0000002616337223 */ /* 0x000fe20000000033 */
[-C--:B-1----:R-:W-:Y:S01]  /*1b20*/  FFMA R75, R28, R32.reuse, R75 ;  /* 0x000000201c4b7223 */ /* 0x082fe2000000004b */
        /* <DEDUP_REMOVED lines=10> */
[----:B------:R-:W-:-:S02]  /*1bd0*/  FFMA R66, R23, R35, R66 ;  /* 0x0000002317427223 */ /* 0x000fc40000000042 */
[----:B------:R-:W1:Y:S01]  /*1be0*/  LDS.128 R32, [R4+0xc0] ;  /* 0x0000c00004207984 */ /* 0x000e620000000c00 */
[-C--:B--2---:R-:W-:Y:S01]  /*1bf0*/  FFMA R37, R24, R40.reuse, R45 ;  /* 0x0000002818257223 */ /* 0x084fe2000000002d */
        /* <DEDUP_REMOVED lines=11> */
[-C--:B0-----:R-:W-:Y:S01]  /*1cb0*/  FFMA R77, R28, R16.reuse, R77 ;  /* 0x000000101c4d7223 */ /* 0x081fe2000000004d */
        /* <DEDUP_REMOVED lines=9> */
[----:B------:R-:W0:Y:S01]  /*1d50*/  LDS.128 R40, [R4+0x340] ;  /* 0x0003400004287984 */ /* 0x000e220000000c00 */
[-C--:B------:R-:W-:Y:S01]  /*1d60*/  FFMA R89, R30, R18.reuse, R89 ;  /* 0x000000121e597223 */ /* 0x080fe20000000059 */
[----:B------:R-:W-:Y:S01]  /*1d70*/  FFMA R61, R26, R18, R61 ;  /* 0x000000121a3d7223 */ /* 0x000fe2000000003d */
[-C--:B-1----:R-:W-:Y:S01]  /*1d80*/  FFMA R19, R20, R32.reuse, R37 ;  /* 0x0000002014137223 */ /* 0x082fe20000000025 */
[-C--:B------:R-:W-:Y:S01]  /*1d90*/  FFMA R69, R28, R32.reuse, R69 ;  /* 0x000000201c457223 */ /* 0x080fe20000000045 */
[----:B------:R-:W1:Y:S01]  /*1da0*/  LDS.128 R36, [R4+0xe0] ;  /* 0x0000e00004247984 */ /* 0x000e620000000c00 */
        /* <DEDUP_REMOVED lines=10> */
[----:B------:R-:W2:Y:S04]  /*1e50*/  LDS.128 R32, [R4+0x360] ;  /* 0x0003600004207984 */ /* 0x000ea80000000c00 */
[----:B------:R-:W-:Y:S01]  /*1e60*/  LDS.128 R44, [R4+0x3a0] ;  /* 0x0003a000042c7984 */ /* 0x000fe20000000c00 */
        /* <DEDUP_REMOVED lines=24> */
[----:B------:R-:W0:Y:S01]  /*1ff0*/  LDS.128 R40, [R4+0x100] ;  /* 0x0001000004287984 */ /* 0x000e220000000c00 */
[----:B--2---:R-:W-:Y:S01]  /*2000*/  FFMA R93, R28, R32, R93 ;  /* 0x000000201c5d7223 */ /* 0x004fe2000000005d */
[----:B------:R-:W-:Y:S01]  /*2010*/  FFMA R86, R29, R33, R86 ;  /* 0x000000211d567223 */ /* 0x000fe20000000056 */
[----:B------:R-:W-:Y:S01]  /*2020*/  FFMA R91, R30, R34, R91 ;  /* 0x000000221e5b7223 */ /* 0x000fe2000000005b */
[----:B------:R-:W1:Y:S01]  /*2030*/  LDS.128 R36, [R4+0x380] ;  /* 0x0003800004247984 */ /* 0x000e620000000c00 */
[----:B------:R-:W-:Y:S01]  /*2040*/  FFMA R92, R31, R35, R92 ;  /* 0x000000231f5c7223 */ /* 0x000fe2000000005c */
[----:B------:R-:W-:Y:S01]  /*2050*/  FFMA R5, R24, R32, R5 ;  /* 0x0000002018057223 */ /* 0x000fe20000000005 */
[----:B------:R-:W-:Y:S01]  /*2060*/  FFMA R14, R25, R33, R14 ;  /* 0x00000021190e7223 */ /* 0x000fe2000000000e */
[----:B------:R-:W2:Y:S01]  /*2070*/  LDS.128 R28, [R4+0x120] ;  /* 0x00012000041c7984 */ /* 0x000ea20000000c00 */
[----:B------:R-:W-:Y:S01]  /*2080*/  FFMA R63, R26, R34, R63 ;  /* 0x000000221a3f7223 */ /* 0x000fe2000000003f */
[----:B------:R-:W-:Y:S01]  /*2090*/  FFMA R72, R27, R35, R72 ;  /* 0x000000231b487223 */ /* 0x000fe20000000048 */
[----:B------:R-:W-:Y:S01]  /*20a0*/  FFMA R77, R20, R32, R77 ;  /* 0x00000020144d7223 */ /* 0x000fe2000000004d */
[----:B------:R-:W-:Y:S01]  /*20b0*/  FFMA R84, R21, R33, R84 ;  /* 0x0000002115547223 */ /* 0x000fe20000000054 */
[----:B------:R-:W-:Y:S01]  /*20c0*/  FFMA R89, R22, R34, R89 ;  /* 0x0000002216597223 */ /* 0x000fe20000000059 */
[----:B------:R-:W-:Y:S01]  /*20d0*/  FFMA R90, R23, R35, R90 ;  /* 0x00000023175a7223 */ /* 0x000fe2000000005a */
        /* <DEDUP_REMOVED lines=16> */
[----:B--2---:R-:W-:Y:S01]  /*21e0*/  FFMA R71, R20, R28, R71 ;  /* 0x0000001c14477223 */ /* 0x004fe20000000047 */
[----:B------:R-:W-:Y:S01]  /*21f0*/  FFMA R80, R21, R29, R80 ;  /* 0x0000001d15507223 */ /* 0x000fe20000000050 */
[----:B------:R-:W-:Y:S01]  /*2200*/  FFMA R85, R22, R30, R85 ;  /* 0x0000001e16557223 */ /* 0x000fe20000000055 */
[----:B------:R-:W-:Y:S01]  /*2210*/  FFMA R88, R23, R31, R88 ;  /* 0x0000001f17587223 */ /* 0x000fe20000000058 */
[----:B------:R-:W-:Y:S01]  /*2220*/  FFMA R93, R20, R44, R93 ;  /* 0x0000002c145d7223 */ /* 0x000fe2000000005d */
[----:B------:R-:W-:Y:S01]  /*2230*/  FFMA R86, R21, R45, R86 ;  /* 0x0000002d15567223 */ /* 0x000fe20000000056 */
[----:B------:R-:W-:Y:S01]  /*2240*/  FFMA R91, R22, R46, R91 ;  /* 0x0000002e165b7223 */ /* 0x000fe2000000005b */
[----:B------:R-:W-:Y:S01]  /*2250*/  FFMA R92, R23, R47, R92 ;  /* 0x0000002f175c7223 */ /* 0x000fe2000000005c */
[----:B------:R-:W-:Y:S06]  /*2260*/  BRA.U UP1, `(.L_x_9) ;  /* 0xffffffe1011c7547 */ /* 0x000fec000b83ffff */
[----:B------:R-:W0:Y:S01]  /*2270*/  S2R R24, SR_TID.X ;  /* 0x0000000000187919 */ /* 0x000e220000002100 */
[----:B------:R-:W-:Y:S01]  /*2280*/  HFMA2 R21, -RZ, RZ, 1.78813934326171875e-07, -2 ;  /* 0x0003c000ff157431 */ /* 0x000fe200000001ff */
[----:B------:R-:W-:Y:S02]  /*2290*/  MOV R23, UR6 ;  /* 0x0000000600177c02 */ /* 0x000fe40008000f00 */
[----:B0-----:R-:W-:Y:S02]  /*22a0*/  SHF.R.U32.HI R4, RZ, 0x2, R24 ;  /* 0x00000002ff047819 */ /* 0x001fe40000011618 */
[C---:B------:R-:W-:Y:S02]  /*22b0*/  SHF.L.U32 R22, R24.reuse, 0x2, RZ ;  /* 0x0000000218167819 */ /* 0x040fe400000006ff */
[----:B------:R-:W-:Y:S01]  /*22c0*/  LOP3.LUT P0, RZ, R24, 0x2, RZ, 0xc0, !PT ;  /* 0x0000000218ff7812 */ /* 0x000fe2000780c0ff */
[----:B------:R-:W-:Y:S02]  /*22d0*/  IMAD R4, R4, R21, UR5 ;  /* 0x0000000504047e24 */ /* 0x000fe4000f8e0215 */
[----:B------:R-:W0:Y:S03]  /*22e0*/  LDC.64 R20, c[0x0][0x390] ;  /* 0x0000e400ff147b82 */ /* 0x000e260000000a00 */
[----:B------:R-:W-:-:S02]  /*22f0*/  LEA R4, R23, R4, 0x3 ;  /* 0x0000000417047211 */ /* 0x000fc400078e18ff */
[----:B------:R-:W-:-:S04]  /*2300*/  LOP3.LUT R23, R22, 0x4, RZ, 0xc0, !PT ;  /* 0x0000000416177812 */ /* 0x000fc800078ec0ff */
[----:B------:R-:W-:-:S04]  /*2310*/  IADD3 R4, PT, PT, R23, R4, RZ ;  /* 0x0000000417047210 */ /* 0x000fc80007ffe0ff */
[C---:B------:R-:W-:Y:S02]  /*2320*/  IADD3 R22, PT, PT, R4.reuse, 0x1e00, RZ ;  /* 0x00001e0004167810 */ /* 0x040fe40007ffe0ff */
[----:B------:R-:W-:-:S04]  /*2330*/  @!P0 IADD3 R22, PT, PT, R4, RZ, RZ ;  /* 0x000000ff04168210 */ /* 0x000fc80007ffe0ff */
[----:B------:R-:W-:-:S05]  /*2340*/  IADD3 R23, PT, PT, R22, UR11, RZ ;  /* 0x0000000b16177c10 */ /* 0x000fca000fffe0ff */
[----:B0-----:R-:W-:-:S05]  /*2350*/  IMAD.WIDE.U32 R20, R23, 0x4, R20 ;  /* 0x0000000417147825 */ /* 0x001fca00078e0014 */
[----:B------:R-:W-:Y:S04]  /*2360*/  STG.E desc[UR12][R20.64], R15 ;  /* 0x0000000f14007986 */ /* 0x000fe8000c10190c */
        /* <DEDUP_REMOVED lines=62> */
[----:B------:R-:W-:Y:S01]  /*2750*/  STG.E desc[UR12][R20.64+0x7b48c], R92 ;  /* 0x07b48c5c14007986 */ /* 0x000fe2000c10190c */
[----:B------:R-:W-:Y:S05]  /*2760*/  EXIT ;  /* 0x000000000000794d */ /* 0x000fea0003800000 */
.L_x_10:
[----:B------:R-:W-:-:S00]  /*2770*/  BRA `(.L_x_10) ;  /* 0xfffffffc00fc7947 */ /* 0x000fc0000383ffff */
[----:B------:R-:W-:-:S00]  /*2780*/  NOP ;  /* 0x0000000000007918 */ /* 0x000fc00000000000 */
[----:B------:R-:W-:-:S00]  /*2790*/  NOP ;  /* 0x0000000000007918 */ /* 0x000fc00000000000 */
[----:B------:R-:W-:-:S00]  /*27a0*/  NOP ;  /* 0x0000000000007918 */ /* 0x000fc00000000000 */
[----:B------:R-:W-:-:S00]  /*27b0*/  NOP ;  /* 0x0000000000007918 */ /* 0x000fc00000000000 */
[----:B------:R-:W-:-:S00]  /*27c0*/  NOP ;  /* 0x0000000000007918 */ /* 0x000fc00000000000 */
[----:B------:R-:W-:-:S00]  /*27d0*/  NOP ;  /* 0x0000000000007918 */ /* 0x000fc00000000000 */
[----:B------:R-:W-:-:S00]  /*27e0*/  NOP ;  /* 0x0000000000007918 */ /* 0x000fc00000000000 */
[----:B------:R-:W-:-:S00]  /*27f0*/  NOP ;  /* 0x0000000000007918 */ /* 0x000fc00000000000 */
.L_x_12:


//--------------------- .text.my_kernel_kernel1   --------------------------
	.section	.text.my_kernel_kernel1,"ax",@progbits
	.align	128
        .global         my_kernel_kernel1
        .type           my_kernel_kernel1,@function
        .size           my_kernel_kernel1,(.L_x_13 - my_kernel_kernel1)
        .other          my_kernel_kernel1,@"STO_CUDA_ENTRY STV_DEFAULT"
my_kernel_kernel1:
.text.my_kernel_kernel1:
[----:B------:R-:W-:Y:S01]  /*0000*/  LDC R1, c[0x0][0x37c] ;  /* 0x0000df00ff017b82 */ /* 0x000fe20000000800 */
[----:B------:R-:W0:Y:S07]  /*0010*/  S2R R9, SR_CTAID.X ;  /* 0x0000000000097919 */ /* 0x000e2e0000002500 */
[----:B------:R-:W1:Y:S01]  /*0020*/  LDC.64 R2, c[0x0][0x388] ;  /* 0x0000e200ff027b82 */ /* 0x000e620000000a00 */
[----:B------:R-:W2:Y:S01]  /*0030*/  LDCU.64 UR4, c[0x0][0x358] ;  /* 0x00006b00ff0477ac */ /* 0x000ea20008000a00 */
[----:B------:R-:W0:Y:S06]  /*0040*/  S2R R0, SR_TID.X ;  /* 0x0000000000007919 */ /* 0x000e2c0000002100 */
[----:B------:R-:W3:Y:S01]  /*0050*/  LDC.64 R4, c[0x0][0x390] ;  /* 0x0000e400ff047b82 */ /* 0x000ee20000000a00 */
[----:B0-----:R-:W-:-:S05]  /*0060*/  LEA R9, R9, R0, 0x5 ;  /* 0x0000000009097211 */ /* 0x001fca00078e28ff */
[----:B------:R-:W-:-:S04]  /*0070*/  IMAD.HI.U32 R0, R9, -0x77777777, RZ ;  /* 0x8888888909007827 */ /* 0x000fc800078e00ff */
[----:B-1----:R-:W-:Y:S01]  /*0080*/  IMAD.WIDE.U32 R2, R9, 0x4, R2 ;  /* 0x0000000409027825 */ /* 0x002fe200078e0002 */
[----:B------:R-:W-:-:S05]  /*0090*/  SHF.R.U32.HI R0, RZ, 0x8, R0 ;  /* 0x00000008ff007819 */ /* 0x000fca0000011600 */
[----:B------:R-:W-:Y:S01]  /*00a0*/  IMAD R7, R0, -0x1e0, R9 ;  /* 0xfffffe2000077824 */ /* 0x000fe200078e0209 */
[----:B--2---:R-:W2:Y:S03]  /*00b0*/  LDG.E.CONSTANT R2, desc[UR4][R2.64] ;  /* 0x0000000402027981 */ /* 0x004ea6000c1e9900 */
[----:B---3--:R-:W-:Y:S02]  /*00c0*/  IMAD.WIDE.U32 R4, R7, 0x4, R4 ;  /* 0x0000000407047825 */ /* 0x008fe400078e0004 */
[----:B------:R-:W0:Y:S04]  /*00d0*/  LDC.64 R6, c[0x0][0x380] ;  /* 0x0000e000ff067b82 */ /* 0x000e280000000a00 */
[----:B------:R-:W2:Y:S01]  /*00e0*/  LDG.E.CONSTANT R5, desc[UR4][R4.64] ;  /* 0x0000000404057981 */ /* 0x000ea2000c1e9900 */
[----:B0-----:R-:W-:-:S04]  /*00f0*/  IMAD.WIDE.U32 R6, R9, 0x4, R6 ;  /* 0x0000000409067825 */ /* 0x001fc800078e0006 */
[----:B--2---:R-:W-:-:S04]  /*0100*/  FADD R0, R2, R5 ;  /* 0x0000000502007221 */ /* 0x004fc80000000000 */
[----:B------:R-:W-:-:S05]  /*0110*/  FADD R8, R0, 3 ;  /* 0x4040000000087421 */ /* 0x000fca0000000000 */
[----:B------:R-:W-:-:S04]  /*0120*/  FMNMX R8, R8, 6, PT ;  /* 0x40c0000008087809 */ /* 0x000fc80003800000 */
[----:B------:R-:W-:-:S05]  /*0130*/  FMNMX R8, RZ, R8, !PT ;  /* 0x00000008ff087209 */ /* 0x000fca0007800000 */
[----:B------:R-:W-:-:S04]  /*0140*/  FMUL R11, R8, 0.16666670143604278564 ;  /* 0x3e2aaaad080b7820 */ /* 0x000fc80000400000 */
[----:B------:R-:W-:-:S05]  /*0150*/  FMUL R11, R0, R11 ;  /* 0x0000000b000b7220 */ /* 0x000fca0000400000 */
[----:B------:R-:W-:Y:S01]  /*0160*/  STG.E desc[UR4][R6.64], R11 ;  /* 0x0000000b06007986 */ /* 0x000fe2000c101904 */
[----:B------:R-:W-:Y:S05]  /*0170*/  EXIT ;  /* 0x000000000000794d */ /* 0x000fea0003800000 */
.L_x_11:
        /* <DEDUP_REMOVED lines=16> */
.L_x_13:


//--------------------- .nv.shared.my_kernel_kernel0 --------------------------
	.section	.nv.shared.my_kernel_kernel0,"aw",@nobits
	.sectionflags	@""
	.align	4
.nv.shared.my_kernel_kernel0:
	.zero		6240


//--------------------- .nv.shared.reserved.0     --------------------------
	.section	.nv.shared.reserved.0,"aw",@nobits
	.weak		__nv_reservedSMEM_offset_0_alias
	.size		__nv_reservedSMEM_offset_0_alias, 0, 64
	.other		__nv_reservedSMEM_offset_0_alias,@"STO_CUDA_RESERVED_SHARED STV_DEFAULT"
__nv_reservedSMEM_offset_0_alias:
	.zero		0
	.zero		64


//--------------------- .nv.constant0.my_kernel_kernel0 --------------------------
	.section	.nv.constant0.my_kernel_kernel0,"a",@progbits
	.sectionflags	@""
	.align	4
.nv.constant0.my_kernel_kernel0:
	.zero		920


//--------------------- .nv.constant0.my_kernel_kernel1 --------------------------
	.section	.nv.constant0.my_kernel_kernel1,"a",@progbits
	.sectionflags	@""
	.align	4
.nv.constant0.my_kernel_kernel1:
	.zero		920


//--------------------- SYMBOLS --------------------------

	.type		.nv.reservedSmem.offset0,@object
	.size		.nv.reservedSmem.offset0,0x4
	.type		.nv.reservedSmem.cap,@object
	.size		.nv.reservedSmem.cap,0x4
